def matmul_kernel(
    a_ptr,
    b_ptr,
    c_ptr,
    M,
    N,
    K,
    stride_am,
    stride_ak,
    stride_bk,
    stride_bn,
    stride_cm,
    stride_cn,
    BLOCK_M: tl.constexpr,
    BLOCK_N: tl.constexpr,
    BLOCK_K: tl.constexpr,
    GROUP_M: tl.constexpr,
):
    pid = tl.program_id(axis=0)
    num_pid_m = tl.cdiv(M, BLOCK_M)
    num_pid_n = tl.cdiv(N, BLOCK_N)
    num_pid_in_group = GROUP_M * num_pid_n
    group_id = pid // num_pid_in_group
    first_pid_m = group_id * GROUP_M
    group_size_m = min(num_pid_m - first_pid_m, GROUP_M)
    pid_m = first_pid_m + ((pid % num_pid_in_group) % group_size_m)
    pid_n = (pid % num_pid_in_group) // group_size_m

    offs_am = (pid_m * BLOCK_M + tl.arange(0, BLOCK_M)) % M
    offs_bn = (pid_n * BLOCK_N + tl.arange(0, BLOCK_N)) % N
    offs_k = tl.arange(0, BLOCK_K)
    a_ptrs = a_ptr + offs_am[:, None] * stride_am + offs_k[None, :] * stride_ak
    b_ptrs = b_ptr + offs_k[:, None] * stride_bk + offs_bn[None, :] * stride_bn

    acc = tl.zeros((BLOCK_M, BLOCK_N), dtype=tl.float32)
    for kk in range(0, tl.cdiv(K, BLOCK_K)):
        a = tl.load(a_ptrs, mask=offs_k[None, :] < K - kk * BLOCK_K, other=0.0)
        b = tl.load(b_ptrs, mask=offs_k[:, None] < K - kk * BLOCK_K, other=0.0)
        acc = tl.dot(a, b, acc)
        a_ptrs += BLOCK_K * stride_ak
        b_ptrs += BLOCK_K * stride_bk

    c = acc.to(c_ptr.dtype.element_ty)
    offs_cm = pid_m * BLOCK_M + tl.arange(0, BLOCK_M)
    offs_cn = pid_n * BLOCK_N + tl.arange(0, BLOCK_N)
    c_ptrs = c_ptr + offs_cm[:, None] * stride_cm + offs_cn[None, :] * stride_cn
    mask = (offs_cm[:, None] < M) & (offs_cn[None, :] < N)
    tl.store(c_ptrs, c, mask=mask)

# config = {"BLOCK_K": 64, "BLOCK_M": 64, "BLOCK_N": 128, "GROUP_M": 4, "arch": "sm_90", "dtype": "fp8e4m3", "num_ctas": 1, "num_stages": 3, "num_warps": 4}
# arch = sm_90


// ===== COMPILED SASS (sm_90a) =====

	.target	sm_90a

	.elftype	@"ET_EXEC"


//--------------------- .note.nv.tkinfo           --------------------------
	.section	.note.nv.tkinfo,"",@"SHT_NOTE"
	.sectionflags	@"SHF_NOTE_NV_TKINFO"
	.tkinfo
        /*0018*/ 	.word	0x00000002
        /*0030*/ 	.string	""
        /*0030*/ 	.string	"ptxas"
        /*0030*/ 	.string	"Cuda compilation tools, release 13.0, V13.0.88"
        /*0030*/ 	.string	"Build cuda_13.0.r13.0/compiler.36424714_0"
        /*0030*/ 	.string	"-v  -suppress-debug-info  -lineinfo  -arch sm_90a "



//--------------------- .note.nv.cuinfo           --------------------------
	.section	.note.nv.cuinfo,"",@"SHT_NOTE"
	.sectionflags	@"SHF_NOTE_NV_CUINFO"
        /*0018*/ 	.short	0x0002
        /*001a*/ 	.short	0x005a
        /*001c*/ 	.short	0x0082
	.zero		2


//--------------------- .nv.info                  --------------------------
	.section	.nv.info,"",@"SHT_CUDA_INFO"
	.align	4


	//----- nvinfo : EIATTR_REGCOUNT
	.align		4
        /*0000*/ 	.byte	0x04, 0x2f
        /*0002*/ 	.short	(.L_1 - .L_0)
	.align		4
.L_0:
        /*0004*/ 	.word	index@(matmul_kernel)
        /*0008*/ 	.word	0x000000ff


	//----- nvinfo : EIATTR_FRAME_SIZE
	.align		4
.L_1:
        /*000c*/ 	.byte	0x04, 0x11
        /*000e*/ 	.short	(.L_3 - .L_2)
	.align		4
.L_2:
        /*0010*/ 	.word	index@(matmul_kernel)
        /*0014*/ 	.word	0x00000160


	//----- nvinfo : EIATTR_MIN_STACK_SIZE
	.align		4
.L_3:
        /*0018*/ 	.byte	0x04, 0x12
        /*001a*/ 	.short	(.L_5 - .L_4)
	.align		4
.L_4:
        /*001c*/ 	.word	index@(matmul_kernel)
        /*0020*/ 	.word	0x00000160
.L_5:


//--------------------- .nv.compat                --------------------------
	.section	.nv.compat,"",@"SHT_CUDA_COMPAT_INFO"
	.align	4
        /*0000*/ 	.byte	0x02, 0x09, 0x01, 0x00, 0x02, 0x02, 0x04, 0x00, 0x02, 0x05, 0x05, 0x00, 0x03, 0x07, 0x01, 0x01
        /*0010*/ 	.byte	0x02, 0x03, 0x00, 0x00, 0x02, 0x06, 0x01, 0x00, 0x04, 0x0b, 0x08, 0x00, 0x00, 0x00, 0x00, 0x00
        /*0020*/ 	.byte	0x00, 0x00, 0x00, 0x00


//--------------------- .nv.info.matmul_kernel    --------------------------
	.section	.nv.info.matmul_kernel,"",@"SHT_CUDA_INFO"
	.sectionflags	@""
	.align	4


	//----- nvinfo : EIATTR_CUDA_API_VERSION
	.align		4
        /*0000*/ 	.byte	0x04, 0x37
        /*0002*/ 	.short	(.L_7 - .L_6)
.L_6:
        /*0004*/ 	.word	0x00000082


	//----- nvinfo : EIATTR_KPARAM_INFO
	.align		4
.L_7:
        /*0008*/ 	.byte	0x04, 0x17
        /*000a*/ 	.short	(.L_9 - .L_8)
.L_8:
        /*000c*/ 	.word	0x00000000
        /*0010*/ 	.short	0x000d
        /*0012*/ 	.short	0x0048
        /*0014*/ 	.byte	0x00, 0xf4, 0x21, 0x00


	//----- nvinfo : EIATTR_KPARAM_INFO
	.align		4
.L_9:
        /*0018*/ 	.byte	0x04, 0x17
        /*001a*/ 	.short	(.L_11 - .L_10)
.L_10:
        /*001c*/ 	.word	0x00000000
        /*0020*/ 	.short	0x000c
        /*0022*/ 	.short	0x0040
        /*0024*/ 	.byte	0x00, 0xf4, 0x21, 0x00


	//----- nvinfo : EIATTR_KPARAM_INFO
	.align		4
.L_11:
        /*0028*/ 	.byte	0x04, 0x17
        /*002a*/ 	.short	(.L_13 - .L_12)
.L_12:
        /*002c*/ 	.word	0x00000000
        /*0030*/ 	.short	0x000b
        /*0032*/ 	.short	0x0038
        /*0034*/ 	.byte	0x00, 0xf0, 0x11, 0x00


	//----- nvinfo : EIATTR_KPARAM_INFO
	.align		4
.L_13:
        /*0038*/ 	.byte	0x04, 0x17
        /*003a*/ 	.short	(.L_15 - .L_14)
.L_14:
        /*003c*/ 	.word	0x00000000
        /*0040*/ 	.short	0x000a
        /*0042*/ 	.short	0x0034
        /*0044*/ 	.byte	0x00, 0xf0, 0x11, 0x00


	//----- nvinfo : EIATTR_KPARAM_INFO
	.align		4
.L_15:
        /*0048*/ 	.byte	0x04, 0x17
        /*004a*/ 	.short	(.L_17 - .L_16)
.L_16:
        /*004c*/ 	.word	0x00000000
        /*0050*/ 	.short	0x0009
        /*0052*/ 	.short	0x0030
        /*0054*/ 	.byte	0x00, 0xf0, 0x11, 0x00


	//----- nvinfo : EIATTR_KPARAM_INFO
	.align		4
.L_17:
        /*0058*/ 	.byte	0x04, 0x17
        /*005a*/ 	.short	(.L_19 - .L_18)
.L_18:
        /*005c*/ 	.word	0x00000000
        /*0060*/ 	.short	0x0008
        /*0062*/ 	.short	0x002c
        /*0064*/ 	.byte	0x00, 0xf0, 0x11, 0x00


	//----- nvinfo : EIATTR_KPARAM_INFO
	.align		4
.L_19:
        /*0068*/ 	.byte	0x04, 0x17
        /*006a*/ 	.short	(.L_21 - .L_20)
.L_20:
        /*006c*/ 	.word	0x00000000
        /*0070*/ 	.short	0x0007
        /*0072*/ 	.short	0x0028
        /*0074*/ 	.byte	0x00, 0xf0, 0x11, 0x00


	//----- nvinfo : EIATTR_KPARAM_INFO
	.align		4
.L_21:
        /*0078*/ 	.byte	0x04, 0x17
        /*007a*/ 	.short	(.L_23 - .L_22)
.L_22:
        /*007c*/ 	.word	0x00000000
        /*0080*/ 	.short	0x0006
        /*0082*/ 	.short	0x0024
        /*0084*/ 	.byte	0x00, 0xf0, 0x11, 0x00


	//----- nvinfo : EIATTR_KPARAM_INFO
	.align		4
.L_23:
        /*0088*/ 	.byte	0x04, 0x17
        /*008a*/ 	.short	(.L_25 - .L_24)
.L_24:
        /*008c*/ 	.word	0x00000000
        /*0090*/ 	.short	0x0005
        /*0092*/ 	.short	0x0020
        /*0094*/ 	.byte	0x00, 0xf0, 0x11, 0x00


	//----- nvinfo : EIATTR_KPARAM_INFO
	.align		4
.L_25:
        /*0098*/ 	.byte	0x04, 0x17
        /*009a*/ 	.short	(.L_27 - .L_26)
.L_26:
        /*009c*/ 	.word	0x00000000
        /*00a0*/ 	.short	0x0004
        /*00a2*/ 	.short	0x001c
        /*00a4*/ 	.byte	0x00, 0xf0, 0x11, 0x00


	//----- nvinfo : EIATTR_KPARAM_INFO
	.align		4
.L_27:
        /*00a8*/ 	.byte	0x04, 0x17
        /*00aa*/ 	.short	(.L_29 - .L_28)
.L_28:
        /*00ac*/ 	.word	0x00000000
        /*00b0*/ 	.short	0x0003
        /*00b2*/ 	.short	0x0018
        /*00b4*/ 	.byte	0x00, 0xf0, 0x11, 0x00


	//----- nvinfo : EIATTR_KPARAM_INFO
	.align		4
.L_29:
        /*00b8*/ 	.byte	0x04, 0x17
        /*00ba*/ 	.short	(.L_31 - .L_30)
.L_30:
        /*00bc*/ 	.word	0x00000000
        /*00c0*/ 	.short	0x0002
        /*00c2*/ 	.short	0x0010
        /*00c4*/ 	.byte	0x00, 0xf4, 0x21, 0x00


	//----- nvinfo : EIATTR_KPARAM_INFO
	.align		4
.L_31:
        /*00c8*/ 	.byte	0x04, 0x17
        /*00ca*/ 	.short	(.L_33 - .L_32)
.L_32:
        /*00cc*/ 	.word	0x00000000
        /*00d0*/ 	.short	0x0001
        /*00d2*/ 	.short	0x0008
        /*00d4*/ 	.byte	0x00, 0xf4, 0x21, 0x00


	//----- nvinfo : EIATTR_KPARAM_INFO
	.align		4
.L_33:
        /*00d8*/ 	.byte	0x04, 0x17
        /*00da*/ 	.short	(.L_35 - .L_34)
.L_34:
        /*00dc*/ 	.word	0x00000000
        /*00e0*/ 	.short	0x0000
        /*00e2*/ 	.short	0x0000
        /*00e4*/ 	.byte	0x00, 0xf4, 0x21, 0x00


	//----- nvinfo : EIATTR_SPARSE_MMA_MASK
	.align		4
.L_35:
        /*00e8*/ 	.byte	0x03, 0x50
        /*00ea*/ 	.short	0x0000


	//----- nvinfo : EIATTR_MAXREG_COUNT
	.align		4
        /*00ec*/ 	.byte	0x03, 0x1b
        /*00ee*/ 	.short	0x00ff


	//----- nvinfo : EIATTR_NUM_BARRIERS
	.align		4
        /*00f0*/ 	.byte	0x02, 0x4c
        /*00f2*/ 	.byte	0x01
	.zero		1


	//----- nvinfo : EIATTR_ANNOTATIONS
	.align		4
        /*00f4*/ 	.byte	0x04, 0x55
        /*00f6*/ 	.short	(.L_37 - .L_36)


	//   ....[0]....
.L_36:
        /*00f8*/ 	.word	0x00000001
        /*00fc*/ 	.byte	0xa0, 0x05, 0x00, 0x00, 0x01, 0x00, 0x00, 0x00, 0xf0, 0x05, 0x00, 0x00, 0x01, 0x00, 0x00, 0x00
        /* <DEDUP_REMOVED lines=106> */
        /*07ac*/ 	.byte	0x40, 0xb5, 0x00, 0x00, 0x01, 0x00, 0x00, 0x00, 0x60, 0xb5, 0x00, 0x00


	//----- nvinfo : EIATTR_MERCURY_ISA_VERSION
	.align		4
.L_37:
        /*07b8*/ 	.byte	0x03, 0x5f
        /*07ba*/ 	.short	0x0101


	//----- nvinfo : EIATTR_EXIT_INSTR_OFFSETS
	.align		4
        /*07bc*/ 	.byte	0x04, 0x1c
        /*07be*/ 	.short	(.L_39 - .L_38)


	//   ....[0]....
.L_38:
        /*07c0*/ 	.word	0x0000b8d0


	//   ....[1]....
        /*07c4*/ 	.word	0x0000b8f0


	//----- nvinfo : EIATTR_REQNTID
	.align		4
.L_39:
        /*07c8*/ 	.byte	0x04, 0x10
        /*07ca*/ 	.short	(.L_41 - .L_40)
.L_40:
        /*07cc*/ 	.word	0x00000080
        /*07d0*/ 	.word	0x00000001
        /*07d4*/ 	.word	0x00000001


	//----- nvinfo : EIATTR_CBANK_PARAM_SIZE
	.align		4
.L_41:
        /*07d8*/ 	.byte	0x03, 0x19
        /*07da*/ 	.short	0x0050


	//----- nvinfo : EIATTR_PARAM_CBANK
	.align		4
        /*07dc*/ 	.byte	0x04, 0x0a
        /*07de*/ 	.short	(.L_43 - .L_42)
	.align		4
.L_42:
        /*07e0*/ 	.word	index@(.nv.constant0.matmul_kernel)
        /*07e4*/ 	.short	0x0210
        /*07e6*/ 	.short	0x0050


	//----- nvinfo : EIATTR_SW_WAR
	.align		4
.L_43:
        /*07e8*/ 	.byte	0x04, 0x36
        /*07ea*/ 	.short	(.L_45 - .L_44)
.L_44:
        /*07ec*/ 	.word	0x00000008
.L_45:


//--------------------- .nv.callgraph             --------------------------
	.section	.nv.callgraph,"",@"SHT_CUDA_CALLGRAPH"
	.align	4
	.sectionentsize	8
	.align		4
        /*0000*/ 	.word	0x00000000
	.align		4
        /*0004*/ 	.word	0xffffffff
	.align		4
        /*0008*/ 	.word	0x00000000
	.align		4
        /*000c*/ 	.word	0xfffffffe
	.align		4
        /*0010*/ 	.word	0x00000000
	.align		4
        /*0014*/ 	.word	0xfffffffd
	.align		4
        /*0018*/ 	.word	0x00000000
	.align		4
        /*001c*/ 	.word	0xfffffffc


//--------------------- .text.matmul_kernel       --------------------------
	.section	.text.matmul_kernel,"ax",@progbits
	.align	128
        .global         matmul_kernel
        .type           matmul_kernel,@function
        .size           matmul_kernel,(.L_x_4 - matmul_kernel)
        .other          matmul_kernel,@"STO_CUDA_ENTRY STV_DEFAULT"
matmul_kernel:
.text.matmul_kernel:
[----:B------:R-:W0:Y:S08]  /*0000*/  LDC R1, c[0x0][0x28] ;  /* 0x00000a00ff017b82 */ /* 0x000e300000000800 */
[----:B------:R-:W1:Y:S01]  /*0010*/  LDC.64 R48, c[0x0][0x228] ;  /* 0x00008a00ff307b82 */ /* 0x000e620000000a00 */
[----:B------:R-:W2:Y:S01]  /*0020*/  S2R R5, SR_CTAID.X ;  /* 0x0000000000057919 */ /* 0x000ea20000002500 */
[----:B0-----:R-:W-:Y:S01]  /*0030*/  VIADD R1, R1, 0xfffffea0 ;  /* 0xfffffea001017836 */ /* 0x001fe20000000000 */
[----:B------:R-:W-:Y:S01]  /*0040*/  UMOV UR4, 0x400 ;  /* 0x0000040000047882 */ /* 0x000fe20000000000 */
[----:B------:R-:W-:Y:S01]  /*0050*/  ULDC.64 UR16, c[0x0][0x208] ;  /* 0x0000820000107ab9 */ /* 0x000fe20000000a00 */
[----:B------:R-:W0:Y:S01]  /*0060*/  S2R R156, SR_TID.X ;  /* 0x00000000009c7919 */ /* 0x000e220000002100 */
[----:B------:R-:W-:-:S02]  /*0070*/  ULDC UR14, c[0x0][0x230] ;  /* 0x00008c00000e7ab9 */ /* 0x000fc40000000800 */
[----:B------:R-:W3:Y:S01]  /*0080*/  S2UR UR12, SR_CgaCtaId ;  /* 0x00000000000c79c3 */ /* 0x000ee20000008800 */
[----:B-1----:R-:W-:-:S05]  /*0090*/  VIADD R0, R49, 0x7f ;  /* 0x0000007f31007836 */ /* 0x002fca0000000000 */
[----:B------:R-:W-:Y:S01]  /*00a0*/  SHF.R.S32.HI R3, RZ, 0x1f, R0 ;  /* 0x0000001fff037819 */ /* 0x000fe20000011400 */
[----:B---3--:R-:W-:-:S03]  /*00b0*/  ULEA UR12, UR12, UR4, 0x18 ;  /* 0x000000040c0c7291 */ /* 0x008fc6000f8ec03f */
[----:B------:R-:W-:Y:S02]  /*00c0*/  LEA.HI R3, R3, R0, RZ, 0x7 ;  /* 0x0000000003037211 */ /* 0x000fe400078f38ff */
[----:B--2---:R-:W-:Y:S02]  /*00d0*/  IABS R8, R5 ;  /* 0x0000000500087213 */ /* 0x004fe40000000000 */
[----:B------:R-:W-:Y:S02]  /*00e0*/  SHF.R.S32.HI R3, RZ, 0x7, R3 ;  /* 0x00000007ff037819 */ /* 0x000fe40000011403 */
[C---:B0-----:R-:W-:Y:S02]  /*00f0*/  LEA.HI R137, R156.reuse, 0xe, RZ, 0x1a ;  /* 0x0000000e9c897811 */ /* 0x041fe400078fd0ff */
[----:B------:R-:W-:Y:S01]  /*0100*/  LEA.HI R136, R156, 0x1e, RZ, 0x1a ;  /* 0x0000001e9c887811 */ /* 0x000fe200078fd0ff */
[----:B------:R-:W-:-:S05]  /*0110*/  IMAD.SHL.U32 R4, R3, 0x4, RZ ;  /* 0x0000000403047824 */ /* 0x000fca00078e00ff */
[-C--:B------:R-:W-:Y:S02]  /*0120*/  IABS R7, R4.reuse ;  /* 0x0000000400077213 */ /* 0x080fe40000000000 */
[----:B------:R-:W-:Y:S02]  /*0130*/  IABS R10, R4 ;  /* 0x00000004000a7213 */ /* 0x000fe40000000000 */
[----:B------:R-:W0:Y:S08]  /*0140*/  I2F.RP R0, R7 ;  /* 0x0000000700007306 */ /* 0x000e300000209400 */
[----:B0-----:R-:W0:Y:S02]  /*0150*/  MUFU.RCP R0, R0 ;  /* 0x0000000000007308 */ /* 0x001e240000001000 */
[----:B0-----:R-:W-:-:S02]  /*0160*/  VIADD R2, R0, 0xffffffe ;  /* 0x0ffffffe00027836 */ /* 0x001fc40000000000 */
[----:B------:R-:W-:-:S04]  /*0170*/  IMAD.MOV R0, RZ, RZ, -R10 ;  /* 0x000000ffff007224 */ /* 0x000fc800078e0a0a */
[----:B------:R0:W1:Y:S02]  /*0180*/  F2I.FTZ.U32.TRUNC.NTZ R3, R2 ;  /* 0x0000000200037305 */ /* 0x000064000021f000 */
[----:B0-----:R-:W-:Y:S02]  /*0190*/  IMAD.MOV.U32 R2, RZ, RZ, RZ ;  /* 0x000000ffff027224 */ /* 0x001fe400078e00ff */
[----:B-1----:R-:W-:-:S04]  /*01a0*/  IMAD.MOV R6, RZ, RZ, -R3 ;  /* 0x000000ffff067224 */ /* 0x002fc800078e0a03 */
[----:B------:R-:W-:Y:S02]  /*01b0*/  IMAD R9, R6, R7, RZ ;  /* 0x0000000706097224 */ /* 0x000fe400078e02ff */
[----:B------:R-:W-:Y:S02]  /*01c0*/  IMAD.MOV.U32 R6, RZ, RZ, R8 ;  /* 0x000000ffff067224 */ /* 0x000fe400078e0008 */
[----:B------:R-:W-:-:S06]  /*01d0*/  IMAD.HI.U32 R3, R3, R9, R2 ;  /* 0x0000000903037227 */ /* 0x000fcc00078e0002 */
[----:B------:R-:W-:-:S04]  /*01e0*/  IMAD.HI.U32 R3, R3, R6, RZ ;  /* 0x0000000603037227 */ /* 0x000fc800078e00ff */
[----:B------:R-:W-:-:S05]  /*01f0*/  IMAD R0, R3, R0, R6 ;  /* 0x0000000003007224 */ /* 0x000fca00078e0206 */
[----:B------:R-:W-:-:S13]  /*0200*/  ISETP.GT.U32.AND P1, PT, R7, R0, PT ;  /* 0x000000000700720c */ /* 0x000fda0003f24070 */
[----:B------:R-:W-:Y:S02]  /*0210*/  @!P1 IMAD.IADD R0, R0, 0x1, -R7 ;  /* 0x0000000100009824 */ /* 0x000fe400078e0a07 */
[----:B------:R-:W-:Y:S01]  /*0220*/  @!P1 VIADD R3, R3, 0x1 ;  /* 0x0000000103039836 */ /* 0x000fe20000000000 */
[----:B------:R-:W-:Y:S02]  /*0230*/  ISETP.NE.AND P1, PT, R4, RZ, PT ;  /* 0x000000ff0400720c */ /* 0x000fe40003f25270 */
[----:B------:R-:W-:Y:S02]  /*0240*/  ISETP.GE.U32.AND P0, PT, R0, R7, PT ;  /* 0x000000070000720c */ /* 0x000fe40003f06070 */
[----:B------:R-:W-:-:S04]  /*0250*/  LOP3.LUT R0, R5, R4, RZ, 0x3c, !PT ;  /* 0x0000000405007212 */ /* 0x000fc800078e3cff */
[----:B------:R-:W-:Y:S01]  /*0260*/  ISETP.GE.AND P2, PT, R0, RZ, PT ;  /* 0x000000ff0000720c */ /* 0x000fe20003f46270 */
[----:B------:R-:W-:-:S06]  /*0270*/  VIADD R0, R48, 0x3f ;  /* 0x0000003f30007836 */ /* 0x000fcc0000000000 */
[----:B------:R-:W-:-:S04]  /*0280*/  @P0 VIADD R3, R3, 0x1 ;  /* 0x0000000103030836 */ /* 0x000fc80000000000 */
[----:B------:R-:W-:Y:S01]  /*0290*/  IMAD.MOV.U32 R2, RZ, RZ, R3 ;  /* 0x000000ffff027224 */ /* 0x000fe200078e0003 */
[----:B------:R-:W-:-:S03]  /*02a0*/  SHF.R.S32.HI R3, RZ, 0x1f, R0 ;  /* 0x0000001fff037819 */ /* 0x000fc60000011400 */
[----:B------:R-:W-:Y:S01]  /*02b0*/  @!P2 IMAD.MOV R2, RZ, RZ, -R2 ;  /* 0x000000ffff02a224 */ /* 0x000fe200078e0a02 */
[----:B------:R-:W-:Y:S02]  /*02c0*/  @!P1 LOP3.LUT R2, RZ, R4, RZ, 0x33, !PT ;  /* 0x00000004ff029212 */ /* 0x000fe400078e33ff */
[----:B------:R-:W-:-:S03]  /*02d0*/  LEA.HI R3, R3, R0, RZ, 0x6 ;  /* 0x0000000003037211 */ /* 0x000fc600078f30ff */
[----:B------:R-:W-:Y:S02]  /*02e0*/  IMAD.SHL.U32 R6, R2, 0x4, RZ ;  /* 0x0000000402067824 */ /* 0x000fe400078e00ff */
[----:B------:R-:W-:-:S03]  /*02f0*/  IMAD.MOV R2, RZ, RZ, -R2 ;  /* 0x000000ffff027224 */ /* 0x000fc600078e0a02 */
[----:B------:R-:W-:Y:S01]  /*0300*/  LEA.HI.SX32 R3, R3, -R6, 0x1a ;  /* 0x8000000603037211 */ /* 0x000fe200078fd2ff */
[----:B------:R-:W-:-:S03]  /*0310*/  IMAD R4, R4, R2, R5 ;  /* 0x0000000204047224 */ /* 0x000fc600078e0205 */
[----:B------:R-:W-:Y:S02]  /*0320*/  VIMNMX R11, R3, 0x4, PT ;  /* 0x00000004030b7848 */ /* 0x000fe40003fe0100 */
[----:B------:R-:W-:Y:S02]  /*0330*/  IABS R9, R4 ;  /* 0x0000000400097213 */ /* 0x000fe40000000000 */
[----:B------:R-:W-:-:S04]  /*0340*/  IABS R7, R11 ;  /* 0x0000000b00077213 */ /* 0x000fc80000000000 */
[----:B------:R-:W0:Y:S08]  /*0350*/  I2F.RP R0, R7 ;  /* 0x0000000700007306 */ /* 0x000e300000209400 */
[----:B0-----:R-:W0:Y:S02]  /*0360*/  MUFU.RCP R0, R0 ;  /* 0x0000000000007308 */ /* 0x001e240000001000 */
[----:B0-----:R-:W-:-:S06]  /*0370*/  VIADD R3, R0, 0xffffffe ;  /* 0x0ffffffe00037836 */ /* 0x001fcc0000000000 */
[----:B------:R-:W0:Y:S02]  /*0380*/  F2I.FTZ.U32.TRUNC.NTZ R3, R3 ;  /* 0x0000000300037305 */ /* 0x000e24000021f000 */
[----:B0-----:R-:W-:-:S04]  /*0390*/  IMAD.MOV R8, RZ, RZ, -R3 ;  /* 0x000000ffff087224 */ /* 0x001fc800078e0a03 */
[----:B------:R-:W-:Y:S01]  /*03a0*/  IMAD.MOV.U32 R2, RZ, RZ, R8 ;  /* 0x000000ffff027224 */ /* 0x000fe200078e0008 */
[----:B------:R-:W-:-:S03]  /*03b0*/  IABS R8, R11 ;  /* 0x0000000b00087213 */ /* 0x000fc60000000000 */
[----:B------:R-:W-:Y:S02]  /*03c0*/  IMAD R5, R2, R7, RZ ;  /* 0x0000000702057224 */ /* 0x000fe400078e02ff */
[----:B------:R-:W-:Y:S02]  /*03d0*/  IMAD.MOV.U32 R2, RZ, RZ, RZ ;  /* 0x000000ffff027224 */ /* 0x000fe400078e00ff */
[----:B------:R-:W-:Y:S02]  /*03e0*/  IMAD.MOV R0, RZ, RZ, -R8 ;  /* 0x000000ffff007224 */ /* 0x000fe400078e0a08 */
[----:B------:R-:W-:Y:S01]  /*03f0*/  IMAD.HI.U32 R2, R3, R5, R2 ;  /* 0x0000000503027227 */ /* 0x000fe200078e0002 */
[----:B------:R-:W-:Y:S01]  /*0400*/  LOP3.LUT R3, R156, 0x3f, RZ, 0xc0, !PT ;  /* 0x0000003f9c037812 */ /* 0x000fe200078ec0ff */
[----:B------:R-:W0:Y:S04]  /*0410*/  LDC R5, c[0x0][0x230] ;  /* 0x00008c00ff057b82 */ /* 0x000e280000000800 */
[----:B------:R-:W-:-:S04]  /*0420*/  IMAD.HI.U32 R2, R2, R9, RZ ;  /* 0x0000000902027227 */ /* 0x000fc800078e00ff */
[----:B------:R-:W-:-:S05]  /*0430*/  IMAD R0, R2, R0, R9 ;  /* 0x0000000002007224 */ /* 0x000fca00078e0209 */
[----:B------:R-:W-:Y:S01]  /*0440*/  ISETP.GT.U32.AND P1, PT, R7, R0, PT ;  /* 0x000000000700720c */ /* 0x000fe20003f24070 */
[----:B0-----:R-:W-:-:S12]  /*0450*/  VIADD R5, R5, 0x3f ;  /* 0x0000003f05057836 */ /* 0x001fd80000000000 */
[----:B------:R-:W-:Y:S02]  /*0460*/  @!P1 IMAD.IADD R0, R0, 0x1, -R7 ;  /* 0x0000000100009824 */ /* 0x000fe400078e0a07 */
[----:B------:R-:W-:Y:S01]  /*0470*/  @!P1 VIADD R2, R2, 0x1 ;  /* 0x0000000102029836 */ /* 0x000fe20000000000 */
[----:B------:R-:W-:Y:S02]  /*0480*/  ISETP.NE.AND P1, PT, R11, RZ, PT ;  /* 0x000000ff0b00720c */ /* 0x000fe40003f25270 */
[----:B------:R-:W-:Y:S02]  /*0490*/  ISETP.GE.U32.AND P0, PT, R0, R7, PT ;  /* 0x000000070000720c */ /* 0x000fe40003f06070 */
[----:B------:R-:W-:-:S04]  /*04a0*/  LOP3.LUT R0, R4, R11, RZ, 0x3c, !PT ;  /* 0x0000000b04007212 */ /* 0x000fc800078e3cff */
[----:B------:R-:W-:-:S07]  /*04b0*/  ISETP.GE.AND P2, PT, R0, RZ, PT ;  /* 0x000000ff0000720c */ /* 0x000fce0003f46270 */
[----:B------:R-:W-:Y:S01]  /*04c0*/  @P0 VIADD R2, R2, 0x1 ;  /* 0x0000000102020836 */ /* 0x000fe20000000000 */
[----:B------:R-:W-:-:S05]  /*04d0*/  ISETP.GT.AND P0, PT, R5, 0x3f, PT ;  /* 0x0000003f0500780c */ /* 0x000fca0003f04270 */
[----:B------:R-:W-:Y:S01]  /*04e0*/  @!P2 IMAD.MOV R2, RZ, RZ, -R2 ;  /* 0x000000ffff02a224 */ /* 0x000fe200078e0a02 */
[----:B------:R-:W-:-:S05]  /*04f0*/  @!P1 LOP3.LUT R2, RZ, R11, RZ, 0x33, !PT ;  /* 0x0000000bff029212 */ /* 0x000fca00078e33ff */
[----:B------:R-:W-:-:S04]  /*0500*/  IMAD.MOV R0, RZ, RZ, -R2 ;  /* 0x000000ffff007224 */ /* 0x000fc800078e0a02 */
[----:B------:R-:W-:Y:S01]  /*0510*/  IMAD R0, R11, R0, R4 ;  /* 0x000000000b007224 */ /* 0x000fe200078e0204 */
[----:B------:R-:W-:-:S03]  /*0520*/  LEA.HI R4, R156, 0x2e, RZ, 0x1a ;  /* 0x0000002e9c047811 */ /* 0x000fc600078fd0ff */
[----:B------:R-:W-:Y:S01]  /*0530*/  IMAD.IADD R0, R6, 0x1, R0 ;  /* 0x0000000106007824 */ /* 0x000fe200078e0200 */
[----:B------:R-:W-:-:S03]  /*0540*/  LEA.HI R6, R156, 0x3e, RZ, 0x1a ;  /* 0x0000003e9c067811 */ /* 0x000fc600078fd0ff */
[----:B------:R-:W-:Y:S01]  /*0550*/  IMAD R16, R0, 0x40, R3 ;  /* 0x0000004000107824 */ /* 0x000fe200078e0203 */
[----:B------:R-:W-:Y:S01]  /*0560*/  SHF.R.U32.HI R0, RZ, 0x6, R156 ;  /* 0x00000006ff007819 */ /* 0x000fe2000001169c */
[----:B------:R-:W-:-:S03]  /*0570*/  IMAD.SHL.U32 R3, R2, 0x80, RZ ;  /* 0x0000008002037824 */ /* 0x000fc600078e00ff */
[----:B------:R-:W-:Y:S01]  /*0580*/  SGXT.U32 R0, R0, 0x1 ;  /* 0x000000010000781a */ /* 0x000fe20000000000 */
[C---:B------:R-:W-:Y:S01]  /*0590*/  IMAD.IADD R128, R3.reuse, 0x1, R4 ;  /* 0x0000000103807824 */ /* 0x040fe200078e0204 */
[----:B------:R0:W-:Y:S01]  /*05a0*/  STL [R1+0xe8], R16 ;  /* 0x0000e81001007387 */ /* 0x0001e20000100800 */
[C---:B------:R-:W-:Y:S01]  /*05b0*/  IMAD.IADD R159, R3.reuse, 0x1, R6 ;  /* 0x00000001039f7824 */ /* 0x040fe200078e0206 */
[C---:B------:R-:W-:Y:S01]  /*05c0*/  LOP3.LUT R18, R3.reuse, R0, RZ, 0xfc, !PT ;  /* 0x0000000003127212 */ /* 0x040fe200078efcff */
[C---:B------:R-:W-:Y:S01]  /*05d0*/  IMAD.IADD R96, R3.reuse, 0x1, R137 ;  /* 0x0000000103607824 */ /* 0x040fe200078e0289 */
[C-C-:B------:R-:W-:Y:S01]  /*05e0*/  LOP3.LUT R20, R3.reuse, 0x2, R0.reuse, 0xfe, !PT ;  /* 0x0000000203147812 */ /* 0x140fe200078efe00 */
[----:B------:R0:W-:Y:S01]  /*05f0*/  STL [R1+0x8c], R128 ;  /* 0x00008c8001007387 */ /* 0x0001e20000100800 */
[C---:B------:R-:W-:Y:S01]  /*0600*/  LOP3.LUT R22, R3.reuse, 0x4, R0, 0xfe, !PT ;  /* 0x0000000403167812 */ /* 0x040fe200078efe00 */
[C---:B------:R-:W-:Y:S01]  /*0610*/  IMAD.IADD R112, R3.reuse, 0x1, R136 ;  /* 0x0000000103707824 */ /* 0x040fe200078e0288 */
[C-C-:B------:R-:W-:Y:S01]  /*0620*/  LOP3.LUT R88, R3.reuse, 0x6, R0.reuse, 0xfe, !PT ;  /* 0x0000000603587812 */ /* 0x140fe200078efe00 */
[----:B------:R0:W-:Y:S01]  /*0630*/  STL [R1+0x6c], R159 ;  /* 0x00006c9f01007387 */ /* 0x0001e20000100800 */
[----:B------:R-:W-:-:S02]  /*0640*/  LOP3.LUT R90, R3, 0x8, R0, 0xfe, !PT ;  /* 0x00000008035a7812 */ /* 0x000fc400078efe00 */
[C-C-:B------:R-:W-:Y:S01]  /*0650*/  LOP3.LUT R92, R3.reuse, 0xa, R0.reuse, 0xfe, !PT ;  /* 0x0000000a035c7812 */ /* 0x140fe200078efe00 */
[----:B------:R0:W-:Y:S01]  /*0660*/  STL [R1+0x54], R18 ;  /* 0x0000541201007387 */ /* 0x0001e20000100800 */
[C-C-:B------:R-:W-:Y:S02]  /*0670*/  LOP3.LUT R94, R3.reuse, 0xc, R0.reuse, 0xfe, !PT ;  /* 0x0000000c035e7812 */ /* 0x140fe400078efe00 */
[C-C-:B------:R-:W-:Y:S01]  /*0680*/  LOP3.LUT R98, R3.reuse, 0x10, R0.reuse, 0xfe, !PT ;  /* 0x0000001003627812 */ /* 0x140fe200078efe00 */
[----:B------:R0:W-:Y:S01]  /*0690*/  STL [R1+0xe4], R20 ;  /* 0x0000e41401007387 */ /* 0x0001e20000100800 */
[C-C-:B------:R-:W-:Y:S02]  /*06a0*/  LOP3.LUT R100, R3.reuse, 0x12, R0.reuse, 0xfe, !PT ;  /* 0x0000001203647812 */ /* 0x140fe400078efe00 */
        /* <DEDUP_REMOVED lines=21> */
[----:B------:R-:W-:Y:S01]  /*0800*/  LEA.HI R2, R156, R3, RZ, 0x1a ;  /* 0x000000039c027211 */ /* 0x000fe200078fd0ff */
[----:B------:R0:W-:Y:S01]  /*0810*/  STL [R1+0xc4], R100 ;  /* 0x0000c46401007387 */ /* 0x0001e20000100800 */
[C-C-:B------:R-:W-:Y:S02]  /*0820*/  LOP3.LUT R151, R3.reuse, 0x34, R0.reuse, 0xfe, !PT ;  /* 0x0000003403977812 */ /* 0x140fe400078efe00 */
[C-C-:B------:R-:W-:Y:S01]  /*0830*/  LOP3.LUT R153, R3.reuse, 0x36, R0.reuse, 0xfe, !PT ;  /* 0x0000003603997812 */ /* 0x140fe200078efe00 */
[----:B------:R0:W-:Y:S01]  /*0840*/  STL [R1+0xc0], R102 ;  /* 0x0000c06601007387 */ /* 0x0001e20000100800 */
[C-C-:B------:R-:W-:Y:S01]  /*0850*/  LOP3.LUT R155, R3.reuse, 0x38, R0.reuse, 0xfe, !PT ;  /* 0x00000038039b7812 */ /* 0x140fe200078efe00 */
[C---:B------:R-:W-:Y:S01]  /*0860*/  VIADD R167, R2.reuse, 0x4e ;  /* 0x0000004e02a77836 */ /* 0x040fe20000000000 */
[C-C-:B------:R-:W-:Y:S01]  /*0870*/  LOP3.LUT R157, R3.reuse, 0x3a, R0.reuse, 0xfe, !PT ;  /* 0x0000003a039d7812 */ /* 0x140fe200078efe00 */
[----:B------:R0:W-:Y:S01]  /*0880*/  STL [R1+0xbc], R104 ;  /* 0x0000bc6801007387 */ /* 0x0001e20000100800 */
[----:B------:R-:W-:Y:S01]  /*0890*/  LOP3.LUT R158, R3, 0x3c, R0, 0xfe, !PT ;  /* 0x0000003c039e7812 */ /* 0x000fe200078efe00 */
[----:B------:R-:W-:Y:S01]  /*08a0*/  VIADD R180, R2, 0x5e ;  /* 0x0000005e02b47836 */ /* 0x000fe20000000000 */
[----:B------:R-:W-:Y:S01]  /*08b0*/  LOP3.LUT R160, R18, 0x40, RZ, 0xfc, !PT ;  /* 0x0000004012a07812 */ /* 0x000fe200078efcff */
[----:B------:R0:W-:Y:S01]  /*08c0*/  STL [R1+0xb8], R106 ;  /* 0x0000b86a01007387 */ /* 0x0001e20000100800 */
[----:B------:R-:W-:Y:S01]  /*08d0*/  VIADD R189, R2, 0x6e ;  /* 0x0000006e02bd7836 */ /* 0x000fe20000000000 */
[----:B------:R-:W-:Y:S01]  /*08e0*/  LOP3.LUT R161, R18, 0x42, RZ, 0xfc, !PT ;  /* 0x0000004212a17812 */ /* 0x000fe200078efcff */
[----:B------:R-:W-:Y:S01]  /*08f0*/  VIADD R197, R2, 0x7e ;  /* 0x0000007e02c57836 */ /* 0x000fe20000000000 */
[----:B------:R0:W-:Y:S01]  /*0900*/  STL [R1+0xb4], R108 ;  /* 0x0000b46c01007387 */ /* 0x0001e20000100800 */
[----:B------:R-:W-:-:S02]  /*0910*/  LOP3.LUT R162, R18, 0x44, RZ, 0xfc, !PT ;  /* 0x0000004412a27812 */ /* 0x000fc400078efcff */
[C---:B------:R-:W-:Y:S01]  /*0920*/  LOP3.LUT R163, R18.reuse, 0x46, RZ, 0xfc, !PT ;  /* 0x0000004612a37812 */ /* 0x040fe200078efcff */
[----:B------:R0:W-:Y:S01]  /*0930*/  STL [R1+0xb0], R110 ;  /* 0x0000b06e01007387 */ /* 0x0001e20000100800 */
[C---:B------:R-:W-:Y:S02]  /*0940*/  LOP3.LUT R164, R18.reuse, 0x48, RZ, 0xfc, !PT ;  /* 0x0000004812a47812 */ /* 0x040fe400078efcff */
[C---:B------:R-:W-:Y:S01]  /*0950*/  LOP3.LUT R165, R18.reuse, 0x4a, RZ, 0xfc, !PT ;  /* 0x0000004a12a57812 */ /* 0x040fe200078efcff */
[----:B------:R0:W-:Y:S01]  /*0960*/  STL [R1+0xac], R112 ;  /* 0x0000ac7001007387 */ /* 0x0001e20000100800 */
[C---:B------:R-:W-:Y:S02]  /*0970*/  LOP3.LUT R166, R18.reuse, 0x4c, RZ, 0xfc, !PT ;  /* 0x0000004c12a67812 */ /* 0x040fe400078efcff */
[C---:B------:R-:W-:Y:S01]  /*0980*/  LOP3.LUT R168, R18.reuse, 0x50, RZ, 0xfc, !PT ;  /* 0x0000005012a87812 */ /* 0x040fe200078efcff */
        /* <DEDUP_REMOVED lines=29> */
[----:B------:R-:W-:Y:S01]  /*0b60*/  LOP3.LUT R196, R18, 0x7c, RZ, 0xfc, !PT ;  /* 0x0000007c12c47812 */ /* 0x000fe200078efcff */
        /* <DEDUP_REMOVED lines=40> */
[----:B------:R-:W-:-:S03]  /*0df0*/  LOP3.LUT R76, R0, 0x3c, RZ, 0xfc, !PT ;  /* 0x0000003c004c7812 */ /* 0x000fc600078efcff */
[----:B------:R0:W-:Y:S04]  /*0e00*/  STL [R1+0x140], R166 ;  /* 0x000140a601007387 */ /* 0x0001e80000100800 */
        /* <DEDUP_REMOVED lines=20> */
[----:B------:R0:W-:Y:S01]  /*0f50*/  STL [R1+0xec], R196 ;  /* 0x0000ecc401007387 */ /* 0x0001e20000100800 */
[----:B------:R-:W-:Y:S05]  /*0f60*/  @P0 BRA `(.L_x_0) ;  /* 0x00000000008c0947 */ /* 0x000fea0003800000 */
[----:B------:R-:W-:Y:S01]  /*0f70*/  IMAD.SHL.U32 R0, R156, 0x8, RZ ;  /* 0x000000089c007824 */ /* 0x000fe200078e00ff */
[----:B------:R-:W-:Y:S02]  /*0f80*/  CS2R R24, SRZ ;  /* 0x0000000000187805 */ /* 0x000fe4000001ff00 */
[----:B------:R-:W-:Y:S02]  /*0f90*/  CS2R R26, SRZ ;  /* 0x00000000001a7805 */ /* 0x000fe4000001ff00 */
[----:B------:R-:W-:Y:S02]  /*0fa0*/  CS2R R28, SRZ ;  /* 0x00000000001c7805 */ /* 0x000fe4000001ff00 */
[----:B------:R-:W-:Y:S01]  /*0fb0*/  CS2R R30, SRZ ;  /* 0x00000000001e7805 */ /* 0x000fe2000001ff00 */
[----:B------:R1:W-:Y:S01]  /*0fc0*/  STL [R1+0x158], R0 ;  /* 0x0001580001007387 */ /* 0x0003e20000100800 */
[----:B------:R-:W-:Y:S02]  /*0fd0*/  CS2R R32, SRZ ;  /* 0x0000000000207805 */ /* 0x000fe4000001ff00 */
[----:B------:R-:W-:-:S02]  /*0fe0*/  CS2R R34, SRZ ;  /* 0x0000000000227805 */ /* 0x000fc4000001ff00 */
[----:B------:R-:W-:Y:S02]  /*0ff0*/  CS2R R36, SRZ ;  /* 0x0000000000247805 */ /* 0x000fe4000001ff00 */
[----:B------:R-:W-:Y:S02]  /*1000*/  CS2R R38, SRZ ;  /* 0x0000000000267805 */ /* 0x000fe4000001ff00 */
[----:B------:R-:W-:Y:S02]  /*1010*/  CS2R R40, SRZ ;  /* 0x0000000000287805 */ /* 0x000fe4000001ff00 */
[----:B------:R-:W-:Y:S02]  /*1020*/  CS2R R42, SRZ ;  /* 0x00000000002a7805 */ /* 0x000fe4000001ff00 */
        /* <DEDUP_REMOVED lines=21> */
[----:B------:R-:W-:Y:S01]  /*1180*/  CS2R R86, SRZ ;  /* 0x0000000000567805 */ /* 0x000fe2000001ff00 */
[----:B-1----:R-:W-:Y:S06]  /*1190*/  BRA `(.L_x_1) ;  /* 0x0000007c007c7947 */ /* 0x002fec0003800000 */
.L_x_0:
[----:B------:R-:W-:Y:S01]  /*11a0*/  IABS R2, R49 ;  /* 0x0000003100027213 */ /* 0x000fe20000000000 */
[----:B------:R-:W-:Y:S01]  /*11b0*/  ULDC UR4, c[0x0][0x240] ;  /* 0x0000900000047ab9 */ /* 0x000fe20000000800 */
[----:B------:R-:W-:Y:S01]  /*11c0*/  IABS R3, R48 ;  /* 0x0000003000037213 */ /* 0x000fe20000000000 */
[----:B------:R-:W-:Y:S01]  /*11d0*/  ULDC.64 UR8, c[0x0][0x218] ;  /* 0x0000860000087ab9 */ /* 0x000fe20000000a00 */
[----:B------:R-:W1:Y:S01]  /*11e0*/  I2F.RP R4, R2 ;  /* 0x0000000200047306 */ /* 0x000e620000209400 */
[----:B------:R-:W-:Y:S01]  /*11f0*/  IABS R12, R197 ;  /* 0x000000c5000c7213 */ /* 0x000fe20000000000 */
[----:B------:R-:W-:Y:S01]  /*1200*/  ULDC UR5, c[0x0][0x234] ;  /* 0x00008d0000057ab9 */ /* 0x000fe20000000800 */
[----:B------:R-:W-:Y:S01]  /*1210*/  IABS R13, R196 ;  /* 0x000000c4000d7213 */ /* 0x000fe20000000000 */
[----:B------:R-:W-:Y:S01]  /*1220*/  ULDC UR15, c[0x0][0x238] ;  /* 0x00008e00000f7ab9 */ /* 0x000fe20000000800 */
[----:B------:R-:W-:Y:S01]  /*1230*/  IABS R15, R195 ;  /* 0x000000c3000f7213 */ /* 0x000fe20000000000 */
[----:B------:R-:W-:Y:S01]  /*1240*/  ULDC.64 UR6, c[0x0][0x210] ;  /* 0x0000840000067ab9 */ /* 0x000fe20000000a00 */
[----:B------:R-:W-:Y:S01]  /*1250*/  IABS R19, R192 ;  /* 0x000000c000137213 */ /* 0x000fe20000000000 */
[----:B------:R-:W2:Y:S01]  /*1260*/  I2F.RP R10, R3 ;  /* 0x00000003000a7306 */ /* 0x000ea20000209400 */
[----:B------:R-:W-:Y:S01]  /*1270*/  IABS R21, R191 ;  /* 0x000000bf00157213 */ /* 0x000fe20000000000 */
[----:B------:R-:W-:Y:S01]  /*1280*/  IMAD R130, R130, UR15, RZ ;  /* 0x0000000f82827c24 */ /* 0x000fe2000f8e02ff */
[----:B------:R-:W-:Y:S01]  /*1290*/  IABS R23, R190 ;  /* 0x000000be00177213 */ /* 0x000fe20000000000 */
[----:B------:R-:W-:Y:S01]  /*12a0*/  IMAD R130, R133, UR15, RZ ;  /* 0x0000000f85827c24 */ /* 0x000fe2000f8e02ff */
[----:B------:R-:W-:Y:S01]  /*12b0*/  IABS R25, R189 ;  /* 0x000000bd00197213 */ /* 0x000fe20000000000 */
[----:B------:R-:W-:Y:S01]  /*12c0*/  IMAD R130, R135, UR15, RZ ;  /* 0x0000000f87827c24 */ /* 0x000fe2000f8e02ff */
[----:B------:R-:W-:Y:S01]  /*12d0*/  IABS R27, R188 ;  /* 0x000000bc001b7213 */ /* 0x000fe20000000000 */
[----:B-1----:R-:W1:Y:S01]  /*12e0*/  MUFU.RCP R4, R4 ;  /* 0x0000000400047308 */ /* 0x002e620000001000 */
[----:B------:R-:W-:Y:S01]  /*12f0*/  IABS R29, R187 ;  /* 0x000000bb001d7213 */ /* 0x000fe20000000000 */
[----:B------:R-:W-:Y:S01]  /*1300*/  IMAD R130, R0, UR15, RZ ;  /* 0x0000000f00827c24 */ /* 0x000fe2000f8e02ff */
[----:B------:R-:W-:Y:S01]  /*1310*/  IABS R31, R186 ;  /* 0x000000ba001f7213 */ /* 0x000fe20000000000 */
[----:B------:R-:W-:Y:S01]  /*1320*/  IMAD R130, R150, UR15, RZ ;  /* 0x0000000f96827c24 */ /* 0x000fe2000f8e02ff */
[----:B------:R-:W-:Y:S01]  /*1330*/  IABS R33, R185 ;  /* 0x000000b900217213 */ /* 0x000fe20000000000 */
[----:B------:R-:W-:Y:S01]  /*1340*/  ULDC UR13, c[0x0][0x23c] ;  /* 0x00008f00000d7ab9 */ /* 0x000fe20000000800 */
[----:B------:R-:W-:Y:S01]  /*1350*/  IABS R35, R184 ;  /* 0x000000b800237213 */ /* 0x000fe20000000000 */
[----:B--2---:R-:W2:Y:S01]  /*1360*/  MUFU.RCP R10, R10 ;  /* 0x0000000a000a7308 */ /* 0x004ea20000001000 */
[----:B------:R-:W-:Y:S01]  /*1370*/  IABS R37, R183 ;  /* 0x000000b700257213 */ /* 0x000fe20000000000 */
[----:B------:R-:W-:Y:S01]  /*1380*/  IMAD R130, R144, UR15, RZ ;  /* 0x0000000f90827c24 */ /* 0x000fe2000f8e02ff */
[----:B------:R-:W-:Y:S01]  /*1390*/  IABS R39, R182 ;  /* 0x000000b600277213 */ /* 0x000fe20000000000 */
[----:B------:R-:W-:Y:S01]  /*13a0*/  IMAD R130, R138, UR15, RZ ;  /* 0x0000000f8a827c24 */ /* 0x000fe2000f8e02ff */
[----:B------:R-:W-:Y:S01]  /*13b0*/  IABS R41, R180 ;  /* 0x000000b400297213 */ /* 0x000fe20000000000 */
[----:B------:R-:W-:Y:S01]  /*13c0*/  ULDC UR18, c[0x0][0x238] ;  /* 0x00008e0000127ab9 */ /* 0x000fe20000000800 */
[----:B------:R-:W-:Y:S01]  /*13d0*/  IABS R43, R178 ;  /* 0x000000b2002b7213 */ /* 0x000fe20000000000 */
[----:B------:R-:W-:Y:S01]  /*13e0*/  USHF.L.U32 UR13, UR13, 0x6, URZ ;  /* 0x000000060d0d7899 */ /* 0x000fe2000800063f */
[----:B-1----:R-:W-:Y:S01]  /*13f0*/  VIADD R6, R4, 0xffffffe ;  /* 0x0ffffffe04067836 */ /* 0x002fe20000000000 */
[----:B------:R-:W-:-:S02]  /*1400*/  IABS R45, R176 ;  /* 0x000000b0002d7213 */ /* 0x000fc40000000000 */
[----:B------:R-:W-:Y:S01]  /*1410*/  IABS R47, R174 ;  /* 0x000000ae002f7213 */ /* 0x000fe20000000000 */
[----:B------:R1:W3:Y:S01]  /*1420*/  F2I.FTZ.U32.TRUNC.NTZ R7, R6 ;  /* 0x0000000600077305 */ /* 0x0002e2000021f000 */
[----:B------:R-:W-:Y:S02]  /*1430*/  IABS R51, R172 ;  /* 0x000000ac00337213 */ /* 0x000fe40000000000 */
[----:B------:R-:W-:Y:S01]  /*1440*/  IABS R53, R170 ;  /* 0x000000aa00357213 */ /* 0x000fe20000000000 */
[----:B--2---:R-:W-:Y:S01]  /*1450*/  VIADD R8, R10, 0xffffffe ;  /* 0x0ffffffe0a087836 */ /* 0x004fe20000000000 */
[----:B------:R-:W-:Y:S02]  /*1460*/  IABS R55, R169 ;  /* 0x000000a900377213 */ /* 0x000fe40000000000 */
[----:B------:R-:W-:Y:S01]  /*1470*/  IABS R57, R168 ;  /* 0x000000a800397213 */ /* 0x000fe20000000000 */
[----:B------:R-:W2:Y:S01]  /*1480*/  F2I.FTZ.U32.TRUNC.NTZ R9, R8 ;  /* 0x0000000800097305 */ /* 0x000ea2000021f000 */
[----:B-1----:R-:W-:Y:S01]  /*1490*/  IMAD.MOV.U32 R6, RZ, RZ, RZ ;  /* 0x000000ffff067224 */ /* 0x002fe200078e00ff */
[----:B------:R-:W-:-:S02]  /*14a0*/  IABS R59, R167 ;  /* 0x000000a7003b7213 */ /* 0x000fc40000000000 */
[----:B------:R-:W-:Y:S02]  /*14b0*/  IABS R61, R166 ;  /* 0x000000a6003d7213 */ /* 0x000fe40000000000 */
[----:B------:R-:W-:Y:S01]  /*14c0*/  IABS R63, R165 ;  /* 0x000000a5003f7213 */ /* 0x000fe20000000000 */
[--C-:B---3--:R-:W-:Y:S01]  /*14d0*/  IMAD.MOV R11, RZ, RZ, -R7.reuse ;  /* 0x000000ffff0b7224 */ /* 0x108fe200078e0a07 */
[----:B------:R-:W-:Y:S02]  /*14e0*/  IABS R65, R164 ;  /* 0x000000a400417213 */ /* 0x000fe40000000000 */
[----:B------:R-:W-:Y:S01]  /*14f0*/  IABS R67, R163 ;  /* 0x000000a300437213 */ /* 0x000fe20000000000 */
[----:B------:R-:W-:Y:S01]  /*1500*/  IMAD R11, R11, R2, RZ ;  /* 0x000000020b0b7224 */ /* 0x000fe200078e02ff */
[----:B------:R-:W-:Y:S02]  /*1510*/  IABS R69, R162 ;  /* 0x000000a200457213 */ /* 0x000fe40000000000 */
[----:B------:R-:W-:Y:S01]  /*1520*/  IABS R71, R161 ;  /* 0x000000a100477213 */ /* 0x000fe20000000000 */
[----:B------:R-:W-:Y:S01]  /*1530*/  IMAD.HI.U32 R4, R7, R11, R6 ;  /* 0x0000000b07047227 */ /* 0x000fe200078e0006 */
[----:B------:R-:W-:-:S02]  /*1540*/  IABS R73, R160 ;  /* 0x000000a000497213 */ /* 0x000fc40000000000 */
[----:B------:R-:W-:Y:S01]  /*1550*/  IABS R75, R159 ;  /* 0x0000009f004b7213 */ /* 0x000fe20000000000 */
[----:B------:R-:W-:Y:S01]  /*1560*/  IMAD.MOV.U32 R11, RZ, RZ, R12 ;  /* 0x000000ffff0b7224 */ /* 0x000fe200078e000c */
[----:B------:R-:W-:Y:S01]  /*1570*/  IABS R89, R158 ;  /* 0x0000009e00597213 */ /* 0x000fe20000000000 */
[----:B--2---:R-:W-:Y:S01]  /*1580*/  IMAD.MOV R8, RZ, RZ, -R9 ;  /* 0x000000ffff087224 */ /* 0x004fe200078e0a09 */
[----:B------:R-:W-:Y:S01]  /*1590*/  IABS R91, R157 ;  /* 0x0000009d005b7213 */ /* 0x000fe20000000000 */
[----:B------:R-:W-:Y:S01]  /*15a0*/  IMAD.HI.U32 R6, R4, R11, RZ ;  /* 0x0000000b04067227 */ /* 0x000fe200078e00ff */
[----:B------:R-:W-:Y:S02]  /*15b0*/  IABS R93, R155 ;  /* 0x0000009b005d7213 */ /* 0x000fe40000000000 */
[----:B------:R-:W-:Y:S01]  /*15c0*/  IABS R95, R153 ;  /* 0x00000099005f7213 */ /* 0x000fe20000000000 */
[----:B------:R-:W-:Y:S01]  /*15d0*/  IMAD R17, R8, R3, RZ ;  /* 0x0000000308117224 */ /* 0x000fe200078e02ff */
[----:B------:R-:W-:Y:S01]  /*15e0*/  IABS R97, R151 ;  /* 0x0000009700617213 */ /* 0x000fe20000000000 */
[----:B------:R-:W-:Y:S01]  /*15f0*/  IMAD.MOV.U32 R8, RZ, RZ, RZ ;  /* 0x000000ffff087224 */ /* 0x000fe200078e00ff */
[----:B------:R-:W-:Y:S01]  /*1600*/  IABS R99, R149 ;  /* 0x0000009500637213 */ /* 0x000fe20000000000 */
[----:B------:R-:W-:Y:S01]  /*1610*/  IMAD.HI.U32 R7, R4, R13, RZ ;  /* 0x0000000d04077227 */ /* 0x000fe200078e00ff */
[----:B------:R-:W-:-:S02]  /*1620*/  IABS R101, R147 ;  /* 0x0000009300657213 */ /* 0x000fc40000000000 */
[----:B------:R-:W-:Y:S01]  /*1630*/  IABS R103, R128 ;  /* 0x0000008000677213 */ /* 0x000fe20000000000 */
[----:B------:R-:W-:Y:S01]  /*1640*/  IMAD.MOV R10, RZ, RZ, -R6 ;  /* 0x000000ffff0a7224 */ /* 0x000fe200078e0a06 */
[----:B------:R-:W-:Y:S01]  /*1650*/  IABS R105, R126 ;  /* 0x0000007e00697213 */ /* 0x000fe20000000000 */
[----:B------:R-:W-:Y:S01]  /*1660*/  IMAD.HI.U32 R6, R9, R17, R8 ;  /* 0x0000001109067227 */ /* 0x000fe200078e0008 */
[----:B------:R-:W-:Y:S02]  /*1670*/  IABS R17, R193 ;  /* 0x000000c100117213 */ /* 0x000fe40000000000 */
[----:B------:R-:W-:Y:S01]  /*1680*/  IABS R107, R124 ;  /* 0x0000007c006b7213 */ /* 0x000fe20000000000 */
[----:B------:R-:W-:Y:S01]  /*1690*/  IMAD.MOV R9, RZ, RZ, -R7 ;  /* 0x000000ffff097224 */ /* 0x000fe200078e0a07 */
[----:B------:R-:W-:Y:S01]  /*16a0*/  IABS R109, R122 ;  /* 0x0000007a006d7213 */ /* 0x000fe20000000000 */
[----:B------:R-:W-:Y:S01]  /*16b0*/  IMAD R7, R2, R10, R11 ;  /* 0x0000000a02077224 */ /* 0x000fe200078e020b */
[----:B------:R-:W-:Y:S01]  /*16c0*/  IABS R10, R194 ;  /* 0x000000c2000a7213 */ /* 0x000fe20000000000 */
[----:B------:R-:W-:Y:S01]  /*16d0*/  IMAD.HI.U32 R8, R4, R15, RZ ;  /* 0x0000000f04087227 */ /* 0x000fe200078e00ff */
[----:B------:R-:W-:-:S02]  /*16e0*/  IABS R111, R120 ;  /* 0x00000078006f7213 */ /* 0x000fc40000000000 */
[----:B------:R-:W-:Y:S01]  /*16f0*/  IABS R113, R118 ;  /* 0x0000007600717213 */ /* 0x000fe20000000000 */
[----:B------:R-:W-:Y:S01]  /*1700*/  IMAD.MOV R8, RZ, RZ, -R8 ;  /* 0x000000ffff087224 */ /* 0x000fe200078e0a08 */
[----:B------:R-:W-:Y:S01]  /*1710*/  IABS R115, R116 ;  /* 0x0000007400737213 */ /* 0x000fe20000000000 */
[----:B------:R-:W-:Y:S01]  /*1720*/  IMAD R9, R2, R9, R13 ;  /* 0x0000000902097224 */ /* 0x000fe200078e020d */
[----:B------:R-:W-:Y:S01]  /*1730*/  IABS R117, R114 ;  /* 0x0000007200757213 */ /* 0x000fe20000000000 */
[----:B------:R-:W-:Y:S01]  /*1740*/  IMAD.MOV.U32 R13, RZ, RZ, R10 ;  /* 0x000000ffff0d7224 */ /* 0x000fe200078e000a */
[----:B------:R-:W-:Y:S01]  /*1750*/  IABS R119, R112 ;  /* 0x0000007000777213 */ /* 0x000fe20000000000 */
[----:B------:R-:W-:Y:S01]  /*1760*/  IMAD.HI.U32 R10, R4, R17, RZ ;  /* 0x00000011040a7227 */ /* 0x000fe200078e00ff */
[----:B------:R-:W-:Y:S02]  /*1770*/  IABS R121, R110 ;  /* 0x0000006e00797213 */ /* 0x000fe40000000000 */
        /* <DEDUP_REMOVED lines=8> */
[C---:B------:R-:W-:Y:S01]  /*1800*/  IMAD.HI.U32 R12, R4.reuse, R19, RZ ;  /* 0x00000013040c7227 */ /* 0x040fe200078e00ff */
[----:B------:R-:W-:Y:S02]  /*1810*/  IABS R141, R98 ;  /* 0x00000062008d7213 */ /* 0x000fe40000000000 */
[----:B------:R-:W-:Y:S01]  /*1820*/  IABS R143, R96 ;  /* 0x00000060008f7213 */ /* 0x000fe20000000000 */
[----:B------:R-:W-:Y:S01]  /*1830*/  IMAD.MOV R14, RZ, RZ, -R8 ;  /* 0x000000ffff0e7224 */ /* 0x000fe200078e0a08 */
[----:B------:R-:W-:Y:S01]  /*1840*/  IABS R145, R94 ;  /* 0x0000005e00917213 */ /* 0x000fe20000000000 */
[----:B------:R-:W-:Y:S01]  /*1850*/  IMAD.HI.U32 R8, R4, R21, RZ ;  /* 0x0000001504087227 */ /* 0x000fe200078e00ff */
[----:B------:R-:W-:-:S02]  /*1860*/  IABS R181, R18 ;  /* 0x0000001200b57213 */ /* 0x000fc40000000000 */
[C---:B------:R-:W-:Y:S01]  /*1870*/  ISETP.GT.U32.AND P1, PT, R2.reuse, R7, PT ;  /* 0x000000070200720c */ /* 0x040fe20003f24070 */
[C---:B------:R-:W-:Y:S01]  /*1880*/  IMAD R15, R2.reuse, R10, R17 ;  /* 0x0000000a020f7224 */ /* 0x040fe200078e0211 */
[----:B------:R-:W-:Y:S01]  /*1890*/  ISETP.GT.U32.AND P0, PT, R2, R9, PT ;  /* 0x000000090200720c */ /* 0x000fe20003f04070 */
[----:B------:R-:W-:Y:S01]  /*18a0*/  IMAD.HI.U32 R10, R4, R23, RZ ;  /* 0x00000017040a7227 */ /* 0x000fe200078e00ff */
[C---:B------:R-:W-:Y:S02]  /*18b0*/  ISETP.GT.U32.AND P4, PT, R2.reuse, R11, PT ;  /* 0x0000000b0200720c */ /* 0x040fe40003f84070 */
[C---:B------:R-:W-:Y:S01]  /*18c0*/  ISETP.GT.U32.AND P5, PT, R2.reuse, R15, PT ;  /* 0x0000000f0200720c */ /* 0x040fe20003fa4070 */
[----:B------:R-:W-:Y:S01]  /*18d0*/  IMAD.MOV R12, RZ, RZ, -R12 ;  /* 0x000000ffff0c7224 */ /* 0x000fe200078e0a0c */
[----:B------:R-:W-:Y:S01]  /*18e0*/  IABS R171, R92 ;  /* 0x0000005c00ab7213 */ /* 0x000fe20000000000 */
[----:B------:R-:W-:Y:S01]  /*18f0*/  IMAD.MOV R8, RZ, RZ, -R8 ;  /* 0x000000ffff087224 */ /* 0x000fe200078e0a08 */
[----:B------:R-:W-:Y:S01]  /*1900*/  IABS R173, R90 ;  /* 0x0000005a00ad7213 */ /* 0x000fe20000000000 */
[----:B------:R-:W-:Y:S01]  /*1910*/  IMAD.MOV R10, RZ, RZ, -R10 ;  /* 0x000000ffff0a7224 */ /* 0x000fe200078e0a0a */
[----:B------:R-:W-:Y:S01]  /*1920*/  IABS R175, R88 ;  /* 0x0000005800af7213 */ /* 0x000fe20000000000 */
[C---:B------:R-:W-:Y:S01]  /*1930*/  IMAD R17, R2.reuse, R12, R19 ;  /* 0x0000000c02117224 */ /* 0x040fe200078e0213 */
[----:B------:R-:W-:Y:S01]  /*1940*/  IABS R177, R22 ;  /* 0x0000001600b17213 */ /* 0x000fe20000000000 */
[C---:B------:R-:W-:Y:S01]  /*1950*/  IMAD R19, R2.reuse, R8, R21 ;  /* 0x0000000802137224 */ /* 0x040fe200078e0215 */
[----:B------:R-:W-:Y:S01]  /*1960*/  IABS R179, R20 ;  /* 0x0000001400b37213 */ /* 0x000fe20000000000 */
[C---:B------:R-:W-:Y:S01]  /*1970*/  IMAD R21, R2.reuse, R10, R23 ;  /* 0x0000000a02157224 */ /* 0x040fe200078e0217 */
[----:B------:R-:W-:Y:S01]  /*1980*/  ISETP.GT.U32.AND P6, PT, R2, R17, PT ;  /* 0x000000110200720c */ /* 0x000fe20003fc4070 */
[----:B------:R-:W-:-:S04]  /*1990*/  IMAD.HI.U32 R8, R4, R25, RZ ;  /* 0x0000001904087227 */ /* 0x000fc800078e00ff */
[----:B------:R-:W-:-:S04]  /*19a0*/  IMAD.HI.U32 R10, R4, R27, RZ ;  /* 0x0000001b040a7227 */ /* 0x000fc800078e00ff */
[----:B------:R-:W-:Y:S02]  /*19b0*/  IMAD.MOV R23, RZ, RZ, -R8 ;  /* 0x000000ffff177224 */ /* 0x000fe400078e0a08 */
[----:B------:R-:W-:Y:S02]  /*19c0*/  IMAD.MOV R10, RZ, RZ, -R10 ;  /* 0x000000ffff0a7224 */ /* 0x000fe400078e0a0a */
[----:B------:R-:W-:-:S04]  /*19d0*/  IMAD.HI.U32 R12, R4, R29, RZ ;  /* 0x0000001d040c7227 */ /* 0x000fc800078e00ff */
[----:B------:R-:W-:Y:S02]  /*19e0*/  IMAD R23, R2, R23, R25 ;  /* 0x0000001702177224 */ /* 0x000fe400078e0219 */
[----:B------:R-:W-:-:S04]  /*19f0*/  IMAD.HI.U32 R8, R4, R31, RZ ;  /* 0x0000001f04087227 */ /* 0x000fc800078e00ff */
[----:B------:R-:W-:Y:S02]  /*1a00*/  IMAD R25, R2, R10, R27 ;  /* 0x0000000a02197224 */ /* 0x000fe400078e021b */
[----:B------:R-:W-:-:S04]  /*1a10*/  IMAD.HI.U32 R10, R4, R33, RZ ;  /* 0x00000021040a7227 */ /* 0x000fc800078e00ff */
[----:B------:R-:W-:Y:S02]  /*1a20*/  IMAD.MOV R12, RZ, RZ, -R12 ;  /* 0x000000ffff0c7224 */ /* 0x000fe400078e0a0c */
[----:B------:R-:W-:Y:S02]  /*1a30*/  IMAD.MOV R8, RZ, RZ, -R8 ;  /* 0x000000ffff087224 */ /* 0x000fe400078e0a08 */
[----:B------:R-:W-:Y:S02]  /*1a40*/  IMAD.MOV R10, RZ, RZ, -R10 ;  /* 0x000000ffff0a7224 */ /* 0x000fe400078e0a0a */
[C---:B------:R-:W-:Y:S02]  /*1a50*/  IMAD R27, R2.reuse, R12, R29 ;  /* 0x0000000c021b7224 */ /* 0x040fe400078e021d */
[C---:B------:R-:W-:Y:S02]  /*1a60*/  IMAD R29, R2.reuse, R8, R31 ;  /* 0x00000008021d7224 */ /* 0x040fe400078e021f */
[----:B------:R-:W-:-:S02]  /*1a70*/  IMAD R31, R2, R10, R33 ;  /* 0x0000000a021f7224 */ /* 0x000fc400078e0221 */
        /* <DEDUP_REMOVED lines=136> */
[C---:B------:R-:W-:Y:S02]  /*2300*/  IMAD R13, R2.reuse, R14, R13 ;  /* 0x0000000e020d7224 */ /* 0x040fe400078e020d */
[----:B------:R-:W-:Y:S02]  /*2310*/  IMAD.MOV R14, RZ, RZ, -R10 ;  /* 0x000000ffff0e7224 */ /* 0x000fe400078e0a0a */
[--C-:B------:R-:W-:Y:S01]  /*2320*/  @!P1 IMAD.IADD R7, R7, 0x1, -R2.reuse ;  /* 0x0000000107079824 */ /* 0x100fe200078e0a02 */
[C---:B------:R-:W-:Y:S01]  /*2330*/  ISETP.GT.U32.AND P3, PT, R2.reuse, R13, PT ;  /* 0x0000000d0200720c */ /* 0x040fe20003f64070 */
[C---:B------:R-:W-:Y:S01]  /*2340*/  IMAD R181, R2.reuse, R14, R181 ;  /* 0x0000000e02b57224 */ /* 0x040fe200078e02b5 */
[C---:B------:R-:W-:Y:S01]  /*2350*/  ISETP.GT.U32.AND P1, PT, R2.reuse, R21, PT ;  /* 0x000000150200720c */ /* 0x040fe20003f24070 */
[--C-:B------:R-:W-:Y:S01]  /*2360*/  @!P0 IMAD.IADD R9, R9, 0x1, -R2.reuse ;  /* 0x0000000109098824 */ /* 0x100fe200078e0a02 */
[C---:B------:R-:W-:Y:S01]  /*2370*/  ISETP.GT.U32.AND P0, PT, R2.reuse, R23, PT ;  /* 0x000000170200720c */ /* 0x040fe20003f04070 */
[--C-:B------:R-:W-:Y:S01]  /*2380*/  @!P5 IMAD.IADD R15, R15, 0x1, -R2.reuse ;  /* 0x000000010f0fd824 */ /* 0x100fe200078e0a02 */
[C---:B------:R-:W-:Y:S01]  /*2390*/  ISETP.GT.U32.AND P2, PT, R2.reuse, R181, PT ;  /* 0x000000b50200720c */ /* 0x040fe20003f44070 */
[--C-:B------:R-:W-:Y:S01]  /*23a0*/  @!P4 IMAD.IADD R11, R11, 0x1, -R2.reuse ;  /* 0x000000010b0bc824 */ /* 0x100fe200078e0a02 */
[C---:B------:R-:W-:Y:S01]  /*23b0*/  ISETP.GT.U32.AND P5, PT, R2.reuse, R29, PT ;  /* 0x0000001d0200720c */ /* 0x040fe20003fa4070 */
[----:B------:R-:W-:Y:S01]  /*23c0*/  @!P6 IMAD.IADD R17, R17, 0x1, -R2 ;  /* 0x000000011111e824 */ /* 0x000fe200078e0a02 */
[----:B------:R-:W-:Y:S01]  /*23d0*/  ISETP.GT.U32.AND P4, PT, R2, R25, PT ;  /* 0x000000190200720c */ /* 0x000fe20003f84070 */
[----:B------:R-:W-:-:S04]  /*23e0*/  IMAD.HI.U32 R8, R4, R171, RZ ;  /* 0x000000ab04087227 */ /* 0x000fc800078e00ff */
[--C-:B------:R-:W-:Y:S01]  /*23f0*/  @!P3 IMAD.IADD R13, R13, 0x1, -R2.reuse ;  /* 0x000000010d0db824 */ /* 0x100fe200078e0a02 */
[C---:B------:R-:W-:Y:S01]  /*2400*/  ISETP.GT.U32.AND P3, PT, R2.reuse, R27, PT ;  /* 0x0000001b0200720c */ /* 0x040fe20003f64070 */
        /* <DEDUP_REMOVED lines=10> */
[----:B------:R-:W-:Y:S01]  /*24b0*/  IMAD.HI.U32 R10, R4, R173, RZ ;  /* 0x000000ad040a7227 */ /* 0x000fe200078e00ff */
[----:B------:R-:W-:-:S03]  /*24c0*/  ISETP.GT.U32.AND P6, PT, R2, R181, PT ;  /* 0x000000b50200720c */ /* 0x000fc60003fc4070 */
        /* <DEDUP_REMOVED lines=35> */
[----:B------:R-:W-:Y:S01]  /*2700*/  ISETP.GT.U32.AND P0, PT, R2, R53, PT ;  /* 0x000000350200720c */ /* 0x000fe20003f04070 */
[----:B------:R-:W-:-:S02]  /*2710*/  @!P5 IMAD.IADD R45, R45, 0x1, -R2 ;  /* 0x000000012d2dd824 */ /* 0x000fc400078e0a02 */
        /* <DEDUP_REMOVED lines=11> */
[C---:B------:R-:W-:Y:S01]  /*27d0*/  ISETP.GT.U32.AND P5, PT, R2.reuse, R33, PT ;  /* 0x000000210200720c */ /* 0x040fe20003fa4070 */
[----:B------:R-:W-:Y:S01]  /*27e0*/  IMAD.MOV R12, RZ, RZ, -R8 ;  /* 0x000000ffff0c7224 */ /* 0x000fe200078e0a08 */
        /* <DEDUP_REMOVED lines=124> */
[----:B------:R-:W-:-:S04]  /*2fb0*/  IMAD.HI.U32 R4, R4, R179, RZ ;  /* 0x000000b304047227 */ /* 0x000fc800078e00ff */
[--C-:B------:R-:W-:Y:S01]  /*2fc0*/  @!P0 IMAD.IADD R109, R109, 0x1, -R2.reuse ;  /* 0x000000016d6d8824 */ /* 0x100fe200078e0a02 */
[C---:B------:R-:W-:Y:S01]  /*2fd0*/  ISETP.GT.U32.AND P0, PT, R2.reuse, R123, PT ;  /* 0x0000007b0200720c */ /* 0x040fe20003f04070 */
[--C-:B------:R-:W-:Y:S01]  /*2fe0*/  @!P2 IMAD.IADD R111, R111, 0x1, -R2.reuse ;  /* 0x000000016f6fa824 */ /* 0x100fe200078e0a02 */
[C---:B------:R-:W-:Y:S01]  /*2ff0*/  ISETP.GT.U32.AND P2, PT, R2.reuse, R125, PT ;  /* 0x0000007d0200720c */ /* 0x040fe20003f44070 */
[----:B------:R-:W-:Y:S01]  /*3000*/  @!P5 IMAD.IADD R117, R117, 0x1, -R2 ;  /* 0x000000017575d824 */ /* 0x000fe200078e0a02 */
[C---:B------:R-:W-:Y:S01]  /*3010*/  ISETP.GT.U32.AND P5, PT, R2.reuse, R139, PT ;  /* 0x0000008b0200720c */ /* 0x040fe20003fa4070 */
[----:B------:R-:W-:Y:S02]  /*3020*/  IMAD.MOV R4, RZ, RZ, -R4 ;  /* 0x000000ffff047224 */ /* 0x000fe400078e0a04 */
[--C-:B------:R-:W-:Y:S01]  /*3030*/  @!P4 IMAD.IADD R115, R115, 0x1, -R2.reuse ;  /* 0x000000017373c824 */ /* 0x100fe200078e0a02 */
[C---:B------:R-:W-:Y:S01]  /*3040*/  ISETP.GT.U32.AND P4, PT, R2.reuse, R129, PT ;  /* 0x000000810200720c */ /* 0x040fe20003f84070 */
[C---:B------:R-:W-:Y:S01]  /*3050*/  IMAD R179, R2.reuse, R4, R179 ;  /* 0x0000000402b37224 */ /* 0x040fe200078e02b3 */
[----:B------:R-:W-:Y:S01]  /*3060*/  IABS R4, R16 ;  /* 0x0000001000047213 */ /* 0x000fe20000000000 */
[----:B------:R-:W-:Y:S01]  /*3070*/  @!P3 IMAD.IADD R113, R113, 0x1, -R2 ;  /* 0x000000017171b824 */ /* 0x000fe200078e0a02 */
[C---:B------:R-:W-:Y:S01]  /*3080*/  ISETP.GT.U32.AND P3, PT, R2.reuse, R127, PT ;  /* 0x0000007f0200720c */ /* 0x040fe20003f64070 */
[----:B------:R-:W-:-:S02]  /*3090*/  IMAD R171, R2, R12, R171 ;  /* 0x0000000c02ab7224 */ /* 0x000fc400078e02ab */
[C---:B------:R-:W-:Y:S02]  /*30a0*/  IMAD R173, R2.reuse, R14, R173 ;  /* 0x0000000e02ad7224 */ /* 0x040fe400078e02ad */
[--C-:B------:R-:W-:Y:S01]  /*30b0*/  @!P6 IMAD.IADD R103, R103, 0x1, -R2.reuse ;  /* 0x000000016767e824 */ /* 0x100fe200078e0a02 */
[C---:B------:R-:W-:Y:S01]  /*30c0*/  ISETP.GT.U32.AND P6, PT, R2.reuse, R121, PT ;  /* 0x000000790200720c */ /* 0x040fe20003fc4070 */
[----:B------:R-:W-:Y:S01]  /*30d0*/  @!P1 IMAD.IADD R119, R119, 0x1, -R2 ;  /* 0x0000000177779824 */ /* 0x000fe200078e0a02 */
[----:B------:R-:W-:Y:S01]  /*30e0*/  ISETP.GT.U32.AND P1, PT, R2, R141, PT ;  /* 0x0000008d0200720c */ /* 0x000fe20003f24070 */
[----:B------:R-:W-:Y:S02]  /*30f0*/  IMAD.MOV R10, RZ, RZ, -R10 ;  /* 0x000000ffff0a7224 */ /* 0x000fe400078e0a0a */
[----:B------:R-:W-:Y:S02]  /*3100*/  IMAD.MOV R8, RZ, RZ, -R8 ;  /* 0x000000ffff087224 */ /* 0x000fe400078e0a08 */
[----:B------:R-:W-:-:S04]  /*3110*/  IMAD.HI.U32 R6, R6, R4, RZ ;  /* 0x0000000406067227 */ /* 0x000fc800078e00ff */
[--C-:B------:R-:W-:Y:S01]  /*3120*/  @!P0 IMAD.IADD R123, R123, 0x1, -R2.reuse ;  /* 0x000000017b7b8824 */ /* 0x100fe200078e0a02 */
[C---:B------:R-:W-:Y:S01]  /*3130*/  ISETP.GT.U32.AND P0, PT, R2.reuse, R171, PT ;  /* 0x000000ab0200720c */ /* 0x040fe20003f04070 */
[--C-:B------:R-:W-:Y:S01]  /*3140*/  @!P2 IMAD.IADD R125, R125, 0x1, -R2.reuse ;  /* 0x000000017d7da824 */ /* 0x100fe200078e0a02 */
[C---:B------:R-:W-:Y:S01]  /*3150*/  ISETP.GT.U32.AND P2, PT, R2.reuse, R173, PT ;  /* 0x000000ad0200720c */ /* 0x040fe20003f44070 */
[----:B------:R-:W-:Y:S01]  /*3160*/  @!P5 IMAD.IADD R139, R139, 0x1, -R2 ;  /* 0x000000018b8bd824 */ /* 0x000fe200078e0a02 */
[C---:B------:R-:W-:Y:S01]  /*3170*/  ISETP.GT.U32.AND P5, PT, R2.reuse, R179, PT ;  /* 0x000000b30200720c */ /* 0x040fe20003fa4070 */
[C---:B------:R-:W-:Y:S02]  /*3180*/  IMAD R177, R2.reuse, R10, R177 ;  /* 0x0000000a02b17224 */ /* 0x040fe400078e02b1 */
[----:B------:R-:W-:Y:S02]  /*3190*/  IMAD R175, R2, R8, R175 ;  /* 0x0000000802af7224 */ /* 0x000fe400078e02af */
[----:B------:R-:W-:-:S02]  /*31a0*/  IMAD.MOV R6, RZ, RZ, -R6 ;  /* 0x000000ffff067224 */ /* 0x000fc400078e0a06 */
[----:B------:R-:W-:Y:S01]  /*31b0*/  @!P4 IMAD.IADD R129, R129, 0x1, -R2 ;  /* 0x000000018181c824 */ /* 0x000fe200078e0a02 */
[C---:B------:R-:W-:Y:S01]  /*31c0*/  ISETP.GT.U32.AND P4, PT, R2.reuse, R177, PT ;  /* 0x000000b10200720c */ /* 0x040fe20003f84070 */
[----:B------:R-:W-:Y:S01]  /*31d0*/  IMAD R6, R3, R6, R4 ;  /* 0x0000000603067224 */ /* 0x000fe200078e0204 */
[----:B------:R-:W-:Y:S01]  /*31e0*/  SHF.R.S32.HI R4, RZ, 0x1f, R5 ;  /* 0x0000001fff047819 */ /* 0x000fe20000011405 */
[--C-:B------:R-:W-:Y:S01]  /*31f0*/  @!P3 IMAD.IADD R127, R127, 0x1, -R2.reuse ;  /* 0x000000017f7fb824 */ /* 0x100fe200078e0a02 */
[C---:B------:R-:W-:Y:S01]  /*3200*/  ISETP.GT.U32.AND P3, PT, R2.reuse, R175, PT ;  /* 0x000000af0200720c */ /* 0x040fe20003f64070 */
[--C-:B------:R-:W-:Y:S01]  /*3210*/  @!P6 IMAD.IADD R121, R121, 0x1, -R2.reuse ;  /* 0x000000017979e824 */ /* 0x100fe200078e0a02 */
[C---:B------:R-:W-:Y:S01]  /*3220*/  ISETP.GT.U32.AND P6, PT, R2.reuse, R143, PT ;  /* 0x0000008f0200720c */ /* 0x040fe20003fc4070 */
[--C-:B------:R-:W-:Y:S01]  /*3230*/  @!P1 IMAD.IADD R141, R141, 0x1, -R2.reuse ;  /* 0x000000018d8d9824 */ /* 0x100fe200078e0a02 */
[----:B------:R-:W-:Y:S01]  /*3240*/  ISETP.GT.U32.AND P1, PT, R3, R6, PT ;  /* 0x000000060300720c */ /* 0x000fe20003f24070 */
        /* <DEDUP_REMOVED lines=12> */
[----:B------:R-:W-:Y:S01]  /*3310*/  @!P1 IMAD.IADD R6, R6, 0x1, -R3 ;  /* 0x0000000106069824 */ /* 0x000fe200078e0a03 */
[----:B------:R-:W-:Y:S01]  /*3320*/  LEA.HI R5, R4, R5, RZ, 0x6 ;  /* 0x0000000504057211 */ /* 0x000fe200078f30ff */
        /* <DEDUP_REMOVED lines=10> */
[----:B------:R-:W-:Y:S01]  /*33d0*/  IMAD.MOV.U32 R145, RZ, RZ, R99 ;  /* 0x000000ffff917224 */ /* 0x000fe200078e0063 */
[C---:B------:R-:W-:Y:S01]  /*33e0*/  ISETP.GT.U32.AND P3, PT, R2.reuse, R175, PT ;  /* 0x000000af0200720c */ /* 0x040fe20003f64070 */
[--C-:B------:R-:W-:Y:S01]  /*33f0*/  @!P6 IMAD.IADD R123, R123, 0x1, -R2.reuse ;  /* 0x000000017b7be824 */ /* 0x100fe200078e0a02 */
[----:B------:R-:W-:Y:S01]  /*3400*/  ISETP.GT.U32.AND P6, PT, R2, R179, PT ;  /* 0x000000b30200720c */ /* 0x000fe20003fc4070 */
[--C-:B------:R-:W-:Y:S01]  /*3410*/  @!P1 IMAD.IADD R143, R143, 0x1, -R2.reuse ;  /* 0x000000018f8f9824 */ /* 0x100fe200078e0a02 */
[----:B------:R-:W-:Y:S01]  /*3420*/  ISETP.GE.AND P1, PT, R197, RZ, PT ;  /* 0x000000ffc500720c */ /* 0x000fe20003f26270 */
[--C-:B------:R-:W-:Y:S01]  /*3430*/  @!P0 IMAD.IADD R171, R171, 0x1, -R2.reuse ;  /* 0x00000001abab8824 */ /* 0x100fe200078e0a02 */
[----:B------:R-:W-:Y:S01]  /*3440*/  ISETP.GE.AND P0, PT, R196, RZ, PT ;  /* 0x000000ffc400720c */ /* 0x000fe20003f06270 */
[--C-:B------:R-:W-:Y:S01]  /*3450*/  @!P2 IMAD.IADD R173, R173, 0x1, -R2.reuse ;  /* 0x00000001adada824 */ /* 0x100fe200078e0a02 */
[----:B------:R-:W-:Y:S01]  /*3460*/  ISETP.GE.AND P2, PT, R195, RZ, PT ;  /* 0x000000ffc300720c */ /* 0x000fe20003f46270 */
[----:B------:R-:W-:Y:S01]  /*3470*/  @!P5 IMAD.IADD R6, R6, 0x1, -R3 ;  /* 0x000000010606d824 */ /* 0x000fe200078e0a03 */
[----:B------:R-:W-:Y:S01]  /*3480*/  ISETP.GE.AND P5, PT, R194, RZ, PT ;  /* 0x000000ffc200720c */ /* 0x000fe20003fa6270 */
[--C-:B------:R-:W-:Y:S01]  /*3490*/  @!P4 IMAD.IADD R177, R177, 0x1, -R2.reuse ;  /* 0x00000001b1b1c824 */ /* 0x100fe200078e0a02 */
[----:B------:R-:W-:Y:S01]  /*34a0*/  ISETP.GE.AND P4, PT, R193, RZ, PT ;  /* 0x000000ffc100720c */ /* 0x000fe20003f86270 */
[--C-:B------:R-:W-:Y:S01]  /*34b0*/  @!P3 IMAD.IADD R175, R175, 0x1, -R2.reuse ;  /* 0x00000001afafb824 */ /* 0x100fe200078e0a02 */
[----:B------:R-:W-:Y:S01]  /*34c0*/  ISETP.GE.AND P3, PT, R192, RZ, PT ;  /* 0x000000ffc000720c */ /* 0x000fe20003f66270 */
[----:B------:R-:W-:Y:S01]  /*34d0*/  IMAD.MOV.U32 R3, RZ, RZ, R97 ;  /* 0x000000ffff037224 */ /* 0x000fe200078e0061 */
[----:B------:R-:W-:Y:S01]  /*34e0*/  LOP3.LUT R4, RZ, R49, RZ, 0x33, !PT ;  /* 0x00000031ff047212 */ /* 0x000fe200078e33ff */
[----:B------:R-:W-:Y:S01]  /*34f0*/  @!P1 IMAD.MOV R7, RZ, RZ, -R7 ;  /* 0x000000ffff079224 */ /* 0x000fe200078e0a07 */
[----:B------:R-:W-:Y:S01]  /*3500*/  ISETP.GE.AND P1, PT, R191, RZ, PT ;  /* 0x000000ffbf00720c */ /* 0x000fe20003f26270 */
        /* <DEDUP_REMOVED lines=10> */
[----:B------:R-:W-:Y:S01]  /*35b0*/  @!P6 IMAD.IADD R179, R179, 0x1, -R2 ;  /* 0x00000001b3b3e824 */ /* 0x000fe200078e0a02 */
[----:B------:R-:W-:Y:S01]  /*35c0*/  ISETP.NE.AND P6, PT, R48, RZ, PT ;  /* 0x000000ff3000720c */ /* 0x000fe20003fc5270 */
        /* <DEDUP_REMOVED lines=12> */
[----:B------:R-:W-:Y:S01]  /*3690*/  IMAD.MOV.U32 R2, RZ, RZ, R6 ;  /* 0x000000ffff027224 */ /* 0x000fe200078e0006 */
[----:B------:R-:W-:Y:S01]  /*36a0*/  SHF.R.S32.HI R5, RZ, 0x6, R5 ;  /* 0x00000006ff057819 */ /* 0x000fe20000011405 */
        /* <DEDUP_REMOVED lines=12> */
[----:B0-----:R-:W-:-:S02]  /*3770*/  IMAD.MOV.U32 R169, RZ, RZ, R123 ;  /* 0x000000ffffa97224 */ /* 0x001fc400078e007b */
        /* <DEDUP_REMOVED lines=12> */
[----:B------:R-:W-:-:S02]  /*3840*/  IMAD.MOV.U32 R163, RZ, RZ, R117 ;  /* 0x000000ffffa37224 */ /* 0x000fc400078e0075 */
        /* <DEDUP_REMOVED lines=34> */
[----:B------:R-:W-:Y:S02]  /*3a70*/  IMAD.MOV.U32 R149, RZ, RZ, R103 ;  /* 0x000000ffff957224 */ /* 0x000fe400078e0067 */
[----:B------:R-:W-:Y:S01]  /*3a80*/  @!P4 IMAD.MOV R147, RZ, RZ, -R147 ;  /* 0x000000ffff93c224 */ /* 0x000fe200078e0a93 */
[----:B------:R-:W-:Y:S01]  /*3a90*/  ISETP.GE.AND P4, PT, R116, RZ, PT ;  /* 0x000000ff7400720c */ /* 0x000fe20003f86270 */
[----:B------:R-:W-:Y:S01]  /*3aa0*/  @!P3 IMAD.MOV R149, RZ, RZ, -R149 ;  /* 0x000000ffff95b224 */ /* 0x000fe200078e0a95 */
[----:B------:R-:W-:Y:S01]  /*3ab0*/  ISETP.GE.AND P3, PT, R114, RZ, PT ;  /* 0x000000ff7200720c */ /* 0x000fe20003f66270 */
[----:B------:R-:W-:-:S02]  /*3ac0*/  IMAD.MOV.U32 R151, RZ, RZ, R105 ;  /* 0x000000ffff977224 */ /* 0x000fc400078e0069 */
[----:B------:R-:W-:Y:S02]  /*3ad0*/  IMAD.MOV.U32 R153, RZ, RZ, R107 ;  /* 0x000000ffff997224 */ /* 0x000fe400078e006b */
[----:B------:R-:W-:Y:S02]  /*3ae0*/  IMAD.MOV.U32 R157, RZ, RZ, R111 ;  /* 0x000000ffff9d7224 */ /* 0x000fe400078e006f */
        /* <DEDUP_REMOVED lines=9> */
[----:B------:R-:W-:Y:S02]  /*3b80*/  IMAD.MOV.U32 R161, RZ, RZ, R115 ;  /* 0x000000ffffa17224 */ /* 0x000fe400078e0073 */
[----:B------:R-:W-:Y:S01]  /*3b90*/  @!P4 IMAD.MOV R159, RZ, RZ, -R159 ;  /* 0x000000ffff9fc224 */ /* 0x000fe200078e0a9f */
[----:B------:R-:W-:Y:S01]  /*3ba0*/  ISETP.GE.AND P4, PT, R104, RZ, PT ;  /* 0x000000ff6800720c */ /* 0x000fe20003f86270 */
[----:B------:R-:W-:Y:S01]  /*3bb0*/  @!P3 IMAD.MOV R161, RZ, RZ, -R161 ;  /* 0x000000ffffa1b224 */ /* 0x000fe200078e0aa1 */
[----:B------:R-:W-:Y:S01]  /*3bc0*/  ISETP.GE.AND P3, PT, R102, RZ, PT ;  /* 0x000000ff6600720c */ /* 0x000fe20003f66270 */
        /* <DEDUP_REMOVED lines=13> */
[----:B------:R-:W-:-:S03]  /*3ca0*/  ISETP.GE.AND P3, PT, R90, RZ, PT ;  /* 0x000000ff5a00720c */ /* 0x000fc60003f66270 */
        /* <DEDUP_REMOVED lines=11> */
[----:B------:R-:W-:-:S03]  /*3d60*/  ISETP.NE.AND P3, PT, R49, RZ, PT ;  /* 0x000000ff3100720c */ /* 0x000fc60003f65270 */
[----:B------:R-:W-:Y:S01]  /*3d70*/  @!P1 IMAD.MOV R175, RZ, RZ, -R175 ;  /* 0x000000ffffaf9224 */ /* 0x000fe200078e0aaf */
[C---:B------:R-:W-:Y:S01]  /*3d80*/  SEL R9, R4.reuse, R9, !P3 ;  /* 0x0000000904097207 */ /* 0x040fe20005800000 */
[----:B------:R-:W-:Y:S01]  /*3d90*/  @!P0 IMAD.MOV R177, RZ, RZ, -R177 ;  /* 0x000000ffffb18224 */ /* 0x000fe200078e0ab1 */
[C---:B------:R-:W-:Y:S01]  /*3da0*/  SEL R15, R4.reuse, R15, !P3 ;  /* 0x0000000f040f7207 */ /* 0x040fe20005800000 */
[----:B------:R-:W-:Y:S01]  /*3db0*/  @!P2 IMAD.MOV R179, RZ, RZ, -R179 ;  /* 0x000000ffffb3a224 */ /* 0x000fe200078e0ab3 */
[C---:B------:R-:W-:Y:S01]  /*3dc0*/  SEL R7, R4.reuse, R7, !P3 ;  /* 0x0000000704077207 */ /* 0x040fe20005800000 */
[----:B------:R-:W-:Y:S01]  /*3dd0*/  @!P5 IMAD.MOV R181, RZ, RZ, -R181 ;  /* 0x000000ffffb5d224 */ /* 0x000fe200078e0ab5 */
[C---:B------:R-:W-:Y:S01]  /*3de0*/  SEL R11, R4.reuse, R11, !P3 ;  /* 0x0000000b040b7207 */ /* 0x040fe20005800000 */
[----:B------:R-:W-:Y:S01]  /*3df0*/  IMAD R9, R9, UR4, RZ ;  /* 0x0000000409097c24 */ /* 0x000fe2000f8e02ff */
[C---:B------:R-:W-:Y:S01]  /*3e00*/  SEL R17, R4.reuse, R17, !P3 ;  /* 0x0000001104117207 */ /* 0x040fe20005800000 */
[----:B------:R-:W-:Y:S01]  /*3e10*/  IMAD R15, R15, UR4, RZ ;  /* 0x000000040f0f7c24 */ /* 0x000fe2000f8e02ff */
[C---:B------:R-:W-:Y:S01]  /*3e20*/  SEL R23, R4.reuse, R23, !P3 ;  /* 0x0000001704177207 */ /* 0x040fe20005800000 */
[----:B------:R-:W-:Y:S01]  /*3e30*/  @!P4 IMAD.MOV R2, RZ, RZ, -R2 ;  /* 0x000000ffff02c224 */ /* 0x000fe200078e0a02 */
[C---:B------:R-:W-:Y:S01]  /*3e40*/  SEL R29, R4.reuse, R29, !P3 ;  /* 0x0000001d041d7207 */ /* 0x040fe20005800000 */
[----:B------:R-:W-:Y:S01]  /*3e50*/  IMAD R7, R7, UR4, RZ ;  /* 0x0000000407077c24 */ /* 0x000fe2000f8e02ff */
        /* <DEDUP_REMOVED lines=14> */
[----:B------:R-:W-:-:S02]  /*3f40*/  SEL R35, R4, R35, !P3 ;  /* 0x0000002304237207 */ /* 0x000fc40005800000 */
[C---:B------:R-:W-:Y:S02]  /*3f50*/  SEL R37, R4.reuse, R37, !P3 ;  /* 0x0000002504257207 */ /* 0x040fe40005800000 */
        /* <DEDUP_REMOVED lines=40> */
[----:B------:R-:W-:Y:S01]  /*41e0*/  SEL R218, R4, R93, !P3 ;  /* 0x0000005d04da7207 */ /* 0x000fe20005800000 */
        /* <DEDUP_REMOVED lines=37> */
[----:B------:R-:W-:Y:S01]  /*4440*/  SEL R32, R4, R139, !P3 ;  /* 0x0000008b04207207 */ /* 0x000fe20005800000 */
        /* <DEDUP_REMOVED lines=17> */
[----:B------:R-:W-:Y:S01]  /*4560*/  @!P6 LOP3.LUT R2, RZ, R48, RZ, 0x33, !PT ;  /* 0x00000030ff02e212 */ /* 0x000fe200078e33ff */
[----:B------:R-:W-:Y:S01]  /*4570*/  IMAD R29, R171, UR4, RZ ;  /* 0x00000004ab1d7c24 */ /* 0x000fe2000f8e02ff */
[----:B------:R-:W-:Y:S01]  /*4580*/  SHF.R.S32.HI R12, RZ, 0x1f, R9 ;  /* 0x0000001fff0c7819 */ /* 0x000fe20000011409 */
[----:B------:R-:W-:Y:S01]  /*4590*/  IMAD R28, R28, UR4, RZ ;  /* 0x000000041c1c7c24 */ /* 0x000fe2000f8e02ff */
[----:B------:R-:W-:Y:S01]  /*45a0*/  IADD3 R6, P6, R9, UR8, RZ ;  /* 0x0000000809067c10 */ /* 0x000fe2000ffde0ff */
        /* <DEDUP_REMOVED lines=10> */
[----:B------:R-:W-:Y:S01]  /*4650*/  UIADD3 UR4, UR12, 0x2000, URZ ;  /* 0x000020000c047890 */ /* 0x000fe2000fffe03f */
[----:B------:R-:W-:-:S02]  /*4660*/  IADD3 R7, P5, R4, UR8, RZ ;  /* 0x0000000804077c10 */ /* 0x000fc4000ffbe0ff */
[----:B------:R-:W-:Y:S02]  /*4670*/  CS2R R40, SRZ ;  /* 0x0000000000287805 */ /* 0x000fe4000001ff00 */
[----:B------:R-:W-:Y:S01]  /*4680*/  SHF.R.S32.HI R20, RZ, 0x1f, R17 ;  /* 0x0000001fff147819 */ /* 0x000fe20000011411 */
[----:B------:R-:W-:Y:S01]  /*4690*/  USHF.R.U32.HI UR4, URZ, 0x4, UR4 ;  /* 0x000000043f047899 */ /* 0x000fe20008011604 */
[----:B------:R-:W-:Y:S02]  /*46a0*/  IADD3 R10, P1, R17, UR8, RZ ;  /* 0x00000008110a7c10 */ /* 0x000fe4000ff3e0ff */
[----:B------:R-:W-:Y:S02]  /*46b0*/  CS2R R42, SRZ ;  /* 0x00000000002a7805 */ /* 0x000fe4000001ff00 */
[----:B------:R-:W-:Y:S01]  /*46c0*/  IADD3.X R12, R12, UR9, RZ, P6, !PT ;  /* 0x000000090c0c7c10 */ /* 0x000fe2000b7fe4ff */
[----:B------:R-:W-:Y:S01]  /*46d0*/  USGXT.U32 UR4, UR4, 0xe ;  /* 0x0000000e0404789a */ /* 0x000fe20008000000 */
[----:B------:R-:W-:-:S02]  /*46e0*/  SHF.R.S32.HI R4, RZ, 0x1f, R23 ;  /* 0x0000001fff047819 */ /* 0x000fc40000011417 */
[----:B------:R-:W-:Y:S02]  /*46f0*/  CS2R R44, SRZ ;  /* 0x00000000002c7805 */ /* 0x000fe4000001ff00 */
[----:B------:R-:W-:Y:S02]  /*4700*/  IADD3 R17, P6, R23, UR8, RZ ;  /* 0x0000000817117c10 */ /* 0x000fe4000ffde0ff */
[----:B------:R-:W-:Y:S02]  /*4710*/  CS2R R46, SRZ ;  /* 0x00000000002e7805 */ /* 0x000fe4000001ff00 */
[----:B------:R-:W-:Y:S02]  /*4720*/  IADD3.X R18, R18, UR9, RZ, P2, !PT ;  /* 0x0000000912127c10 */ /* 0x000fe400097fe4ff */
[----:B------:R-:W-:Y:S02]  /*4730*/  CS2R R48, SRZ ;  /* 0x0000000000307805 */ /* 0x000fe4000001ff00 */
[----:B------:R-:W-:-:S02]  /*4740*/  SHF.R.S32.HI R96, RZ, 0x1f, R39 ;  /* 0x0000001fff607819 */ /* 0x000fc40000011427 */
[----:B------:R-:W-:Y:S02]  /*4750*/  CS2R R50, SRZ ;  /* 0x0000000000327805 */ /* 0x000fe4000001ff00 */
[----:B------:R-:W-:Y:S02]  /*4760*/  IADD3 R23, P2, R39, UR8, RZ ;  /* 0x0000000827177c10 */ /* 0x000fe4000ff5e0ff */
[----:B------:R-:W-:Y:S02]  /*4770*/  CS2R R52, SRZ ;  /* 0x0000000000347805 */ /* 0x000fe4000001ff00 */
[----:B------:R-:W-:Y:S02]  /*4780*/  SHF.R.S32.HI R110, RZ, 0x1f, R101 ;  /* 0x0000001fff6e7819 */ /* 0x000fe40000011465 */
[----:B------:R-:W-:Y:S02]  /*4790*/  CS2R R54, SRZ ;  /* 0x0000000000367805 */ /* 0x000fe4000001ff00 */
[----:B------:R-:W-:-:S02]  /*47a0*/  IADD3.X R96, R96, UR9, RZ, P2, !PT ;  /* 0x0000000960607c10 */ /* 0x000fc400097fe4ff */
[----:B------:R-:W-:Y:S02]  /*47b0*/  CS2R R56, SRZ ;  /* 0x0000000000387805 */ /* 0x000fe4000001ff00 */
[----:B------:R-:W-:Y:S02]  /*47c0*/  SHF.R.S32.HI R98, RZ, 0x1f, R89 ;  /* 0x0000001fff627819 */ /* 0x000fe40000011459 */
[----:B------:R-:W-:Y:S02]  /*47d0*/  CS2R R58, SRZ ;  /* 0x00000000003a7805 */ /* 0x000fe4000001ff00 */
[----:B------:R-:W-:Y:S02]  /*47e0*/  IADD3.X R20, R20, UR9, RZ, P1, !PT ;  /* 0x0000000914147c10 */ /* 0x000fe40008ffe4ff */
[----:B------:R-:W-:Y:S02]  /*47f0*/  CS2R R60, SRZ ;  /* 0x00000000003c7805 */ /* 0x000fe4000001ff00 */
[----:B------:R-:W-:-:S02]  /*4800*/  IADD3 R101, P2, R101, UR8, RZ ;  /* 0x0000000865657c10 */ /* 0x000fc4000ff5e0ff */
[----:B------:R-:W-:Y:S02]  /*4810*/  CS2R R62, SRZ ;  /* 0x00000000003e7805 */ /* 0x000fe4000001ff00 */
[----:B------:R-:W-:Y:S02]  /*4820*/  SHF.R.S32.HI R16, RZ, 0x1f, R13 ;  /* 0x0000001fff107819 */ /* 0x000fe4000001140d */
[----:B------:R-:W-:Y:S02]  /*4830*/  CS2R R64, SRZ ;  /* 0x0000000000407805 */ /* 0x000fe4000001ff00 */
[----:B------:R-:W-:Y:S02]  /*4840*/  IADD3 R8, P3, R13, UR8, RZ ;  /* 0x000000080d087c10 */ /* 0x000fe4000ff7e0ff */
[----:B------:R-:W-:Y:S02]  /*4850*/  CS2R R66, SRZ ;  /* 0x0000000000427805 */ /* 0x000fe4000001ff00 */
[----:B------:R-:W-:-:S02]  /*4860*/  IADD3 R89, P1, R89, UR8, RZ ;  /* 0x0000000859597c10 */ /* 0x000fc4000ff3e0ff */
[----:B------:R-:W-:Y:S02]  /*4870*/  CS2R R68, SRZ ;  /* 0x0000000000447805 */ /* 0x000fe4000001ff00 */
[----:B------:R-:W-:Y:S02]  /*4880*/  SHF.R.S32.HI R22, RZ, 0x1f, R19 ;  /* 0x0000001fff167819 */ /* 0x000fe40000011413 */
[----:B------:R-:W-:Y:S02]  /*4890*/  CS2R R70, SRZ ;  /* 0x0000000000467805 */ /* 0x000fe4000001ff00 */
[----:B------:R-:W-:Y:S02]  /*48a0*/  IADD3 R13, P0, R19, UR8, RZ ;  /* 0x00000008130d7c10 */ /* 0x000fe4000ff1e0ff */
[----:B------:R-:W-:Y:S02]  /*48b0*/  CS2R R72, SRZ ;  /* 0x0000000000487805 */ /* 0x000fe4000001ff00 */
[----:B------:R-:W-:-:S02]  /*48c0*/  SHF.R.S32.HI R124, RZ, 0x1f, R115 ;  /* 0x0000001fff7c7819 */ /* 0x000fc40000011473 */
[----:B------:R-:W-:Y:S02]  /*48d0*/  CS2R R74, SRZ ;  /* 0x00000000004a7805 */ /* 0x000fe4000001ff00 */
[----:B------:R-:W-:Y:S01]  /*48e0*/  IADD3.X R110, R110, UR9, RZ, P2, !PT ;  /* 0x000000096e6e7c10 */ /* 0x000fe200097fe4ff */
[----:B------:R-:W-:Y:S01]  /*48f0*/  UMOV UR5, URZ ;  /* 0x0000003f00057c82 */ /* 0x000fe20008000000 */
[----:B------:R-:W-:Y:S02]  /*4900*/  SHF.R.S32.HI R112, RZ, 0x1f, R103 ;  /* 0x0000001fff707819 */ /* 0x000fe40000011467 */
[----:B------:R-:W-:Y:S02]  /*4910*/  IADD3.X R98, R98, UR9, RZ, P1, !PT ;  /* 0x0000000962627c10 */ /* 0x000fe40008ffe4ff */
[----:B------:R-:W-:Y:S02]  /*4920*/  IADD3 R115, P2, R115, UR8, RZ ;  /* 0x0000000873737c10 */ /* 0x000fe4000ff5e0ff */
[----:B------:R-:W-:-:S02]  /*4930*/  SHF.R.S32.HI R100, RZ, 0x1f, R91 ;  /* 0x0000001fff647819 */ /* 0x000fc4000001145b */
[----:B------:R-:W-:Y:S02]  /*4940*/  IADD3.X R22, R22, UR9, RZ, P0, !PT ;  /* 0x0000000916167c10 */ /* 0x000fe400087fe4ff */
[----:B------:R-:W-:Y:S02]  /*4950*/  IADD3 R103, P1, R103, UR8, RZ ;  /* 0x0000000867677c10 */ /* 0x000fe4000ff3e0ff */
[----:B------:R-:W-:Y:S02]  /*4960*/  IADD3.X R11, R11, UR9, RZ, P4, !PT ;  /* 0x000000090b0b7c10 */ /* 0x000fe4000a7fe4ff */
[----:B------:R-:W-:Y:S02]  /*4970*/  IADD3 R91, P0, R91, UR8, RZ ;  /* 0x000000085b5b7c10 */ /* 0x000fe4000ff1e0ff */
[----:B------:R-:W-:Y:S02]  /*4980*/  SHF.R.S32.HI R88, RZ, 0x1f, R21 ;  /* 0x0000001fff587819 */ /* 0x000fe40000011415 */
[----:B------:R-:W-:-:S02]  /*4990*/  IADD3 R15, P4, R21, UR8, RZ ;  /* 0x00000008150f7c10 */ /* 0x000fc4000ff9e0ff */
[----:B------:R-:W-:Y:S02]  /*49a0*/  SHF.R.S32.HI R206, RZ, 0x1f, R208 ;  /* 0x0000001fffce7819 */ /* 0x000fe400000114d0 */
[----:B------:R-:W-:Y:S02]  /*49b0*/  IADD3.X R124, R124, UR9, RZ, P2, !PT ;  /* 0x000000097c7c7c10 */ /* 0x000fe400097fe4ff */
        /* <DEDUP_REMOVED lines=18> */
[----:B------:R-:W-:Y:S02]  /*4ae0*/  SHF.R.S32.HI R116, RZ, 0x1f, R107 ;  /* 0x0000001fff747819 */ /* 0x000fe4000001146b */
[----:B------:R-:W-:Y:S02]  /*4af0*/  IADD3.X R102, R102, UR9, RZ, P4, !PT ;  /* 0x0000000966667c10 */ /* 0x000fe4000a7fe4ff */
[----:B------:R-:W-:Y:S02]  /*4b00*/  IADD3 R119, P0, R119, UR8, RZ ;  /* 0x0000000877777c10 */ /* 0x000fe4000ff1e0ff */
[----:B------:R-:W-:-:S02]  /*4b10*/  IADD3.X R4, R4, UR9, RZ, P6, !PT ;  /* 0x0000000904047c10 */ /* 0x000fc4000b7fe4ff */
[----:B------:R-:W-:Y:S02]  /*4b20*/  IADD3 R107, P4, R107, UR8, RZ ;  /* 0x000000086b6b7c10 */ /* 0x000fe4000ff9e0ff */
[----:B------:R-:W-:Y:S02]  /*4b30*/  IADD3.X R14, R14, UR9, RZ, P5, !PT ;  /* 0x000000090e0e7c10 */ /* 0x000fe4000affe4ff */
[----:B------:R-:W-:Y:S02]  /*4b40*/  SHF.R.S32.HI R104, RZ, 0x1f, R37 ;  /* 0x0000001fff687819 */ /* 0x000fe40000011425 */
[----:B------:R-:W-:Y:S02]  /*4b50*/  IADD3 R95, P6, R37, UR8, RZ ;  /* 0x00000008255f7c10 */ /* 0x000fe4000ffde0ff */
[----:B------:R-:W-:Y:S02]  /*4b60*/  SHF.R.S32.HI R238, RZ, 0x1f, R239 ;  /* 0x0000001fffee7819 */ /* 0x000fe400000114ef */
[----:B------:R-:W-:-:S02]  /*4b70*/  IADD3.X R223, R223, UR9, RZ, P2, !PT ;  /* 0x00000009dfdf7c10 */ /* 0x000fc400097fe4ff */
[----:B------:R-:W-:Y:S02]  /*4b80*/  SHF.R.S32.HI R92, RZ, 0x1f, R36 ;  /* 0x0000001fff5c7819 */ /* 0x000fe40000011424 */
[----:B------:R-:W-:Y:S02]  /*4b90*/  IADD3 R19, P5, R36, UR8, RZ ;  /* 0x0000000824137c10 */ /* 0x000fe4000ffbe0ff */
[----:B------:R-:W-:Y:S02]  /*4ba0*/  CS2R R36, SRZ ;  /* 0x0000000000247805 */ /* 0x000fe4000001ff00 */
[----:B------:R-:W-:Y:S02]  /*4bb0*/  SHF.R.S32.HI R226, RZ, 0x1f, R227 ;  /* 0x0000001fffe27819 */ /* 0x000fe400000114e3 */
[----:B------:R-:W-:Y:S02]  /*4bc0*/  IADD3.X R210, R210, UR9, RZ, P1, !PT ;  /* 0x00000009d2d27c10 */ /* 0x000fe40008ffe4ff */
[----:B------:R-:W-:-:S02]  /*4bd0*/  IADD3 R239, P2, R239, UR8, RZ ;  /* 0x00000008efef7c10 */ /* 0x000fc4000ff5e0ff */
[----:B------:R-:W-:Y:S02]  /*4be0*/  SHF.R.S32.HI R212, RZ, 0x1f, R213 ;  /* 0x0000001fffd47819 */ /* 0x000fe400000114d5 */
[----:B------:R-:W-:Y:S02]  /*4bf0*/  IADD3.X R126, R126, UR9, RZ, P0, !PT ;  /* 0x000000097e7e7c10 */ /* 0x000fe400087fe4ff */
[----:B------:R-:W-:Y:S02]  /*4c00*/  IADD3 R227, P1, R227, UR8, RZ ;  /* 0x00000008e3e37c10 */ /* 0x000fe4000ff3e0ff */
        /* <DEDUP_REMOVED lines=9> */
[----:B------:R-:W-:Y:S02]  /*4ca0*/  IADD3.X R238, R238, UR9, RZ, P2, !PT ;  /* 0x00000009eeee7c10 */ /* 0x000fe400097fe4ff */
[----:B------:R-:W-:Y:S02]  /*4cb0*/  IADD3.X R16, R16, UR9, RZ, P3, !PT ;  /* 0x0000000910107c10 */ /* 0x000fe40009ffe4ff */
[----:B------:R-:W-:Y:S02]  /*4cc0*/  IADD3 R97, P5, R97, UR8, RZ ;  /* 0x0000000861617c10 */ /* 0x000fe4000ffbe0ff */
[----:B------:R-:W-:Y:S02]  /*4cd0*/  SHF.R.S32.HI R240, RZ, 0x1f, R241 ;  /* 0x0000001ffff07819 */ /* 0x000fe400000114f1 */
[----:B------:R-:W-:Y:S02]  /*4ce0*/  IADD3.X R226, R226, UR9, RZ, P1, !PT ;  /* 0x00000009e2e27c10 */ /* 0x000fe40008ffe4ff */
[----:B------:R-:W-:-:S02]  /*4cf0*/  IADD3 R90, P2, R34, UR8, RZ ;  /* 0x00000008225a7c10 */ /* 0x000fc4000ff5e0ff */
[----:B------:R-:W-:Y:S02]  /*4d00*/  SHF.R.S32.HI R94, RZ, 0x1f, R38 ;  /* 0x0000001fff5e7819 */ /* 0x000fe40000011426 */
[----:B------:R-:W-:Y:S01]  /*4d10*/  IADD3 R21, P3, R38, UR8, RZ ;  /* 0x0000000826157c10 */ /* 0x000fe2000ff7e0ff */
[----:B------:R0:W-:Y:S01]  /*4d20*/  STL [R1], R90 ;  /* 0x0000005a01007387 */ /* 0x0001e20000100800 */
[----:B------:R-:W-:Y:S02]  /*4d30*/  SHF.R.S32.HI R228, RZ, 0x1f, R229 ;  /* 0x0000001fffe47819 */ /* 0x000fe400000114e5 */
[----:B------:R-:W-:Y:S02]  /*4d40*/  CS2R R38, SRZ ;  /* 0x0000000000267805 */ /* 0x000fe4000001ff00 */
        /* <DEDUP_REMOVED lines=15> */
[----:B------:R-:W-:Y:S02]  /*4e40*/  IADD3 R99, P3, R99, UR8, RZ ;  /* 0x0000000863637c10 */ /* 0x000fe4000ff7e0ff */
[----:B------:R-:W-:Y:S02]  /*4e50*/  SHF.R.S32.HI R242, RZ, 0x1f, R243 ;  /* 0x0000001ffff27819 */ /* 0x000fe400000114f3 */
[----:B------:R-:W-:Y:S02]  /*4e60*/  IADD3.X R228, R228, UR9, RZ, P0, !PT ;  /* 0x00000009e4e47c10 */ /* 0x000fe400087fe4ff */
[----:B0-----:R-:W-:Y:S02]  /*4e70*/  IADD3 R90, P1, R33, UR8, RZ ;  /* 0x00000008215a7c10 */ /* 0x001fe4000ff3e0ff */
[----:B------:R-:W-:-:S02]  /*4e80*/  SHF.R.S32.HI R230, RZ, 0x1f, R231 ;  /* 0x0000001fffe67819 */ /* 0x000fc400000114e7 */
[----:B------:R-:W-:Y:S01]  /*4e90*/  IADD3.X R214, R214, UR9, RZ, P4, !PT ;  /* 0x00000009d6d67c10 */ /* 0x000fe2000a7fe4ff */
[----:B------:R0:W-:Y:S01]  /*4ea0*/  STL [R1+0x8], R90 ;  /* 0x0000085a01007387 */ /* 0x0001e20000100800 */
[----:B------:R-:W-:Y:S02]  /*4eb0*/  IADD3 R243, P0, R243, UR8, RZ ;  /* 0x00000008f3f37c10 */ /* 0x000fe4000ff1e0ff */
        /* <DEDUP_REMOVED lines=9> */
[----:B------:R-:W-:-:S02]  /*4f50*/  IADD3 R113, P3, R113, UR8, RZ ;  /* 0x0000000871717c10 */ /* 0x000fc4000ff7e0ff */
[----:B------:R-:W-:Y:S02]  /*4f60*/  IADD3.X R242, R242, UR9, RZ, P0, !PT ;  /* 0x00000009f2f27c10 */ /* 0x000fe400087fe4ff */
[----:B------:R-:W-:Y:S02]  /*4f70*/  SHF.R.S32.HI R244, RZ, 0x1f, R245 ;  /* 0x0000001ffff47819 */ /* 0x000fe400000114f5 */
[----:B------:R-:W-:Y:S02]  /*4f80*/  IADD3.X R230, R230, UR9, RZ, P4, !PT ;  /* 0x00000009e6e67c10 */ /* 0x000fe4000a7fe4ff */
[----:B0-----:R-:W-:Y:S02]  /*4f90*/  IADD3 R90, P0, R32, UR8, RZ ;  /* 0x00000008205a7c10 */ /* 0x001fe4000ff1e0ff */
[----:B------:R-:W-:Y:S02]  /*4fa0*/  SHF.R.S32.HI R232, RZ, 0x1f, R233 ;  /* 0x0000001fffe87819 */ /* 0x000fe400000114e9 */
[----:B------:R-:W-:Y:S01]  /*4fb0*/  IADD3.X R216, R216, UR9, RZ, P6, !PT ;  /* 0x00000009d8d87c10 */ /* 0x000fe2000b7fe4ff */
[----:B------:R0:W-:Y:S01]  /*4fc0*/  STL [R1+0x10], R90 ;  /* 0x0000105a01007387 */ /* 0x0001e20000100800 */
[----:B------:R-:W-:-:S02]  /*4fd0*/  IADD3 R245, P4, R245, UR8, RZ ;  /* 0x00000008f5f57c10 */ /* 0x000fc4000ff9e0ff */
[----:B------:R-:W-:Y:S02]  /*4fe0*/  SHF.R.S32.HI R219, RZ, 0x1f, R220 ;  /* 0x0000001fffdb7819 */ /* 0x000fe400000114dc */
[----:B------:R-:W-:Y:S02]  /*4ff0*/  IADD3.X R129, R129, UR9, RZ, P5, !PT ;  /* 0x0000000981817c10 */ /* 0x000fe4000affe4ff */
[----:B------:R-:W-:Y:S02]  /*5000*/  IADD3 R233, P6, R233, UR8, RZ ;  /* 0x00000008e9e97c10 */ /* 0x000fe4000ffde0ff */
[----:B------:R-:W-:Y:S02]  /*5010*/  SHF.R.S32.HI R191, RZ, 0x1f, R197 ;  /* 0x0000001fffbf7819 */ /* 0x000fe400000114c5 */
[----:B------:R-:W-:Y:S02]  /*5020*/  IADD3.X R122, R122, UR9, RZ, P3, !PT ;  /* 0x000000097a7a7c10 */ /* 0x000fe40009ffe4ff */
[----:B------:R-:W-:-:S02]  /*5030*/  IADD3 R220, P5, R220, UR8, RZ ;  /* 0x00000008dcdc7c10 */ /* 0x000fc4000ffbe0ff */
[----:B------:R-:W-:Y:S02]  /*5040*/  IADD3 R197, P3, R197, UR8, RZ ;  /* 0x00000008c5c57c10 */ /* 0x000fe4000ff7e0ff */
[----:B------:R-:W-:Y:S02]  /*5050*/  IADD3.X R244, R244, UR9, RZ, P4, !PT ;  /* 0x00000009f4f47c10 */ /* 0x000fe4000a7fe4ff */
        /* <DEDUP_REMOVED lines=19> */
[----:B------:R-:W-:Y:S02]  /*5190*/  IADD3 R237, P3, R237, UR8, RZ ;  /* 0x00000008eded7c10 */ /* 0x000fe4000ff7e0ff */
[----:B------:R-:W-:Y:S02]  /*51a0*/  IADD3.X R248, R248, UR9, RZ, P5, !PT ;  /* 0x00000009f8f87c10 */ /* 0x000fe4000affe4ff */
[----:B------:R-:W-:Y:S02]  /*51b0*/  SHF.R.S32.HI R250, RZ, 0x1f, R251 ;  /* 0x0000001ffffa7819 */ /* 0x000fe400000114fb */
[----:B------:R-:W-:Y:S02]  /*51c0*/  IADD3.X R236, R236, UR9, RZ, P3, !PT ;  /* 0x00000009ecec7c10 */ /* 0x000fe40009ffe4ff */
[----:B0-----:R-:W-:Y:S02]  /*51d0*/  IADD3 R90, P5, R29, UR8, RZ ;  /* 0x000000081d5a7c10 */ /* 0x001fe4000ffbe0ff */
[----:B------:R-:W-:-:S02]  /*51e0*/  IADD3 R251, P3, R251, UR8, RZ ;  /* 0x00000008fbfb7c10 */ /* 0x000fc4000ff7e0ff */
[----:B------:R-:W-:Y:S01]  /*51f0*/  SHF.R.S32.HI R252, RZ, 0x1f, R34 ;  /* 0x0000001ffffc7819 */ /* 0x000fe20000011422 */
[----:B------:R0:W-:Y:S01]  /*5200*/  STL [R1+0x28], R90 ;  /* 0x0000285a01007387 */ /* 0x0001e20000100800 */
[----:B------:R-:W-:Y:S02]  /*5210*/  IADD3.X R250, R250, UR9, RZ, P3, !PT ;  /* 0x00000009fafa7c10 */ /* 0x000fe40009ffe4ff */
[----:B------:R-:W-:Y:S02]  /*5220*/  IADD3.X R252, R252, UR9, RZ, P2, !PT ;  /* 0x00000009fcfc7c10 */ /* 0x000fe400097fe4ff */
[----:B------:R-:W-:Y:S02]  /*5230*/  SHF.R.S32.HI R34, RZ, 0x1f, R33 ;  /* 0x0000001fff227819 */ /* 0x000fe40000011421 */
[----:B------:R-:W-:Y:S02]  /*5240*/  IADD3 R139, P2, R27, UR8, RZ ;  /* 0x000000081b8b7c10 */ /* 0x000fe4000ff5e0ff */
[----:B------:R-:W-:-:S02]  /*5250*/  SHF.R.S32.HI R33, RZ, 0x1f, R32 ;  /* 0x0000001fff217819 */ /* 0x000fc40000011420 */
[----:B0-----:R-:W-:Y:S02]  /*5260*/  IADD3 R90, P3, R28, UR8, RZ ;  /* 0x000000081c5a7c10 */ /* 0x001fe4000ff7e0ff */
[----:B------:R-:W-:Y:S02]  /*5270*/  SHF.R.S32.HI R32, RZ, 0x1f, R31 ;  /* 0x0000001fff207819 */ /* 0x000fe4000001141f */
[----:B------:R-:W-:Y:S01]  /*5280*/  SHF.R.S32.HI R31, RZ, 0x1f, R30 ;  /* 0x0000001fff1f7819 */ /* 0x000fe2000001141e */
[----:B------:R0:W-:Y:S01]  /*5290*/  STL [R1+0x30], R90 ;  /* 0x0000305a01007387 */ /* 0x0001e20000100800 */
[----:B------:R-:W-:Y:S02]  /*52a0*/  SHF.R.S32.HI R30, RZ, 0x1f, R29 ;  /* 0x0000001fff1e7819 */ /* 0x000fe4000001141d */
[----:B------:R-:W-:Y:S01]  /*52b0*/  SHF.R.S32.HI R29, RZ, 0x1f, R28 ;  /* 0x0000001fff1d7819 */ /* 0x000fe2000001141c */
[----:B------:R1:W-:Y:S01]  /*52c0*/  STL [R1+0x38], R139 ;  /* 0x0000388b01007387 */ /* 0x0003e20000100800 */
[----:B------:R-:W-:-:S02]  /*52d0*/  SHF.R.S32.HI R28, RZ, 0x1f, R27 ;  /* 0x0000001fff1c7819 */ /* 0x000fc4000001141b */
[----:B------:R-:W-:Y:S02]  /*52e0*/  IADD3.X R143, R30, UR9, RZ, P5, !PT ;  /* 0x000000091e8f7c10 */ /* 0x000fe4000affe4ff */
[----:B------:R-:W-:Y:S02]  /*52f0*/  SHF.R.S32.HI R27, RZ, 0x1f, R26 ;  /* 0x0000001fff1b7819 */ /* 0x000fe4000001141a */
[----:B0-----:R-:W-:Y:S02]  /*5300*/  IADD3.X R90, R34, UR9, RZ, P1, !PT ;  /* 0x00000009225a7c10 */ /* 0x001fe40008ffe4ff */
[----:B------:R-:W-:Y:S02]  /*5310*/  CS2R R34, SRZ ;  /* 0x0000000000227805 */ /* 0x000fe4000001ff00 */
[----:B-1----:R-:W-:Y:S01]  /*5320*/  IADD3 R139, P1, R26, UR8, RZ ;  /* 0x000000081a8b7c10 */ /* 0x002fe2000ff3e0ff */
[----:B------:R0:W-:Y:S01]  /*5330*/  STL [R1+0x4], R90 ;  /* 0x0000045a01007387 */ /* 0x0001e20000100800 */
[----:B------:R-:W-:-:S03]  /*5340*/  SHF.R.S32.HI R26, RZ, 0x1f, R25 ;  /* 0x0000001fff1a7819 */ /* 0x000fc60000011419 */
[----:B------:R1:W-:Y:S01]  /*5350*/  STL [R1+0x40], R139 ;  /* 0x0000408b01007387 */ /* 0x0003e20000100800 */
[----:B0-----:R-:W-:Y:S02]  /*5360*/  IADD3.X R90, R33, UR9, RZ, P0, !PT ;  /* 0x00000009215a7c10 */ /* 0x001fe400087fe4ff */
[----:B-1----:R-:W-:-:S03]  /*5370*/  IADD3 R139, P0, R25, UR8, RZ ;  /* 0x00000008198b7c10 */ /* 0x002fc6000ff1e0ff */
[----:B------:R0:W-:Y:S01]  /*5380*/  STL [R1+0xc], R90 ;  /* 0x00000c5a01007387 */ /* 0x0001e20000100800 */
[----:B------:R-:W-:-:S03]  /*5390*/  SHF.R.S32.HI R25, RZ, 0x1f, R24 ;  /* 0x0000001fff197819 */ /* 0x000fc60000011418 */
[----:B------:R1:W-:Y:S01]  /*53a0*/  STL [R1+0x48], R139 ;  /* 0x0000488b01007387 */ /* 0x0003e20000100800 */
[----:B0-----:R-:W-:Y:S02]  /*53b0*/  IADD3.X R90, R32, UR9, RZ, P4, !PT ;  /* 0x00000009205a7c10 */ /* 0x001fe4000a7fe4ff */
[----:B------:R-:W-:Y:S02]  /*53c0*/  CS2R R32, SRZ ;  /* 0x0000000000207805 */ /* 0x000fe4000001ff00 */
[----:B------:R-:W-:Y:S01]  /*53d0*/  IADD3 R141, P4, R24, UR8, RZ ;  /* 0x00000008188d7c10 */ /* 0x000fe2000ff9e0ff */
[----:B------:R-:W-:Y:S01]  /*53e0*/  UMOV UR8, 0xfffffffe ;  /* 0xfffffffe00087882 */ /* 0x000fe20000000000 */
[----:B-1----:R-:W-:Y:S01]  /*53f0*/  IADD3.X R139, R31, UR9, RZ, P6, !PT ;  /* 0x000000091f8b7c10 */ /* 0x002fe2000b7fe4ff */
[----:B------:R0:W-:Y:S01]  /*5400*/  STL [R1+0x14], R90 ;  /* 0x0000145a01007387 */ /* 0x0001e20000100800 */
[----:B------:R-:W-:-:S03]  /*5410*/  CS2R R30, SRZ ;  /* 0x00000000001e7805 */ /* 0x000fc6000001ff00 */
[----:B------:R1:W-:Y:S04]  /*5420*/  STL [R1+0x50], R141 ;  /* 0x0000508d01007387 */ /* 0x0003e80000100800 */
[----:B------:R2:W-:Y:S01]  /*5430*/  STL [R1+0x1c], R139 ;  /* 0x00001c8b01007387 */ /* 0x0005e20000100800 */
[C---:B0-----:R-:W-:Y:S01]  /*5440*/  IADD3 R90, P6, R2.reuse, UR6, RZ ;  /* 0x00000006025a7c10 */ /* 0x041fe2000ffde0ff */
[----:B------:R-:W-:Y:S02]  /*5450*/  USHF.R.U32.HI UR6, URZ, 0x4, UR12 ;  /* 0x000000043f067899 */ /* 0x000fe4000801160c */
[----:B------:R0:W-:Y:S01]  /*5460*/  STL [R1+0x24], R143 ;  /* 0x0000248f01007387 */ /* 0x0001e20000100800 */
[----:B-1----:R-:W-:Y:S01]  /*5470*/  IADD3.X R141, R29, UR9, RZ, P3, !PT ;  /* 0x000000091d8d7c10 */ /* 0x002fe20009ffe4ff */
[----:B------:R-:W-:Y:S01]  /*5480*/  USGXT.U32 UR6, UR6, 0xe ;  /* 0x0000000e0606789a */ /* 0x000fe20008000000 */
[----:B------:R-:W-:Y:S01]  /*5490*/  LEA.HI.X.SX32 R2, R2, UR7, 0x1, P6 ;  /* 0x0000000702027c11 */ /* 0x000fe2000b0f0eff */
[----:B------:R-:W-:Y:S01]  /*54a0*/  UMOV UR7, URZ ;  /* 0x0000003f00077c82 */ /* 0x000fe20008000000 */
[----:B--2---:R-:W-:Y:S01]  /*54b0*/  IADD3.X R139, R28, UR9, RZ, P2, !PT ;  /* 0x000000091c8b7c10 */ /* 0x004fe200097fe4ff */
[----:B------:R1:W-:Y:S01]  /*54c0*/  STL [R1+0x2c], R141 ;  /* 0x00002c8d01007387 */ /* 0x0003e20000100800 */
[----:B------:R-:W-:-:S02]  /*54d0*/  CS2R R28, SRZ ;  /* 0x00000000001c7805 */ /* 0x000fc4000001ff00 */
[----:B0-----:R-:W-:Y:S01]  /*54e0*/  IADD3.X R143, R27, UR9, RZ, P1, !PT ;  /* 0x000000091b8f7c10 */ /* 0x001fe20008ffe4ff */
[----:B------:R0:W-:Y:S04]  /*54f0*/  STL [R1+0x34], R139 ;  /* 0x0000348b01007387 */ /* 0x0001e80000100800 */
[----:B------:R-:W-:Y:S01]  /*5500*/  STL [R1+0x3c], R143 ;  /* 0x00003c8f01007387 */ /* 0x000fe20000100800 */
[----:B-1----:R-:W-:Y:S02]  /*5510*/  IADD3.X R141, R26, UR9, RZ, P0, !PT ;  /* 0x000000091a8d7c10 */ /* 0x002fe400087fe4ff */
[----:B------:R-:W-:Y:S02]  /*5520*/  CS2R R26, SRZ ;  /* 0x00000000001a7805 */ /* 0x000fe4000001ff00 */
[----:B0-----:R-:W-:Y:S01]  /*5530*/  IADD3.X R139, R25, UR9, RZ, P4, !PT ;  /* 0x00000009198b7c10 */ /* 0x001fe2000a7fe4ff */
[----:B------:R-:W-:Y:S01]  /*5540*/  STL [R1+0x44], R141 ;  /* 0x0000448d01007387 */ /* 0x000fe20000100800 */
[----:B------:R-:W-:Y:S01]  /*5550*/  UMOV UR9, 0x7fffffdf ;  /* 0x7fffffdf00097882 */ /* 0x000fe20000000000 */
[----:B------:R-:W-:Y:S01]  /*5560*/  CS2R R24, SRZ ;  /* 0x0000000000187805 */ /* 0x000fe2000001ff00 */
[----:B------:R-:W-:Y:S01]  /*5570*/  UIADD3.64 UR10, UR6, -UR8, URZ ;  /* 0x80000008060a7297 */ /* 0x000fe2000fffe03f */
[----:B------:R0:W-:Y:S01]  /*5580*/  STL [R1+0x4c], R139 ;  /* 0x00004c8b01007387 */ /* 0x0001e20000100800 */
[----:B------:R-:W-:Y:S01]  /*5590*/  UIADD3.64 UR8, UR4, -UR8, URZ ;  /* 0x8000000804087297 */ /* 0x000fe2000fffe03f */
[----:B0-----:R-:W-:-:S05]  /*55a0*/  IMAD.SHL.U32 R139, R156, 0x8, RZ ;  /* 0x000000089c8b7824 */ /* 0x001fca00078e00ff */
[----:B------:R0:W-:Y:S02]  /*55b0*/  STL [R1+0x158], R139 ;  /* 0x0001588b01007387 */ /* 0x0001e40000100800 */
[----:B0-----:R-:W-:Y:S02]  /*55c0*/  IMAD R139, R136, UR15, RZ ;  /* 0x0000000f888b7c24 */ /* 0x001fe4000f8e02ff */
[----:B------:R-:W-:Y:S02]  /*55d0*/  IMAD R136, R137, UR15, RZ ;  /* 0x0000000f89887c24 */ /* 0x000fe4000f8e02ff */
[----:B------:R-:W-:Y:S02]  /*55e0*/  IMAD R136, R77, UR15, RZ ;  /* 0x0000000f4d887c24 */ /* 0x000fe4000f8e02ff */
[----:B------:R-:W-:Y:S02]  /*55f0*/  IMAD R136, R80, UR15, RZ ;  /* 0x0000000f50887c24 */ /* 0x000fe4000f8e02ff */
[----:B------:R-:W-:-:S02]  /*5600*/  IMAD R136, R83, UR15, RZ ;  /* 0x0000000f53887c24 */ /* 0x000fc4000f8e02ff */
[----:B------:R-:W-:Y:S01]  /*5610*/  IMAD R139, R76, UR15, RZ ;  /* 0x0000000f4c8b7c24 */ /* 0x000fe2000f8e02ff */
[----:B------:R-:W-:Y:S01]  /*5620*/  CS2R R76, SRZ ;  /* 0x00000000004c7805 */ /* 0x000fe2000001ff00 */
[----:B------:R-:W-:Y:S02]  /*5630*/  IMAD R137, R78, UR15, RZ ;  /* 0x0000000f4e897c24 */ /* 0x000fe4000f8e02ff */
[----:B------:R-:W-:Y:S02]  /*5640*/  IMAD R136, R86, UR15, RZ ;  /* 0x0000000f56887c24 */ /* 0x000fe4000f8e02ff */
[----:B------:R-:W-:Y:S01]  /*5650*/  IMAD R139, R79, UR15, RZ ;  /* 0x0000000f4f8b7c24 */ /* 0x000fe2000f8e02ff */
[----:B------:R-:W-:Y:S01]  /*5660*/  CS2R R78, SRZ ;  /* 0x00000000004e7805 */ /* 0x000fe2000001ff00 */
[----:B------:R-:W-:Y:S01]  /*5670*/  IMAD R137, R81, UR15, RZ ;  /* 0x0000000f51897c24 */ /* 0x000fe2000f8e02ff */
[----:B------:R-:W-:Y:S01]  /*5680*/  CS2R R80, SRZ ;  /* 0x0000000000507805 */ /* 0x000fe2000001ff00 */
        /* <DEDUP_REMOVED lines=10> */
[----:B------:R-:W-:Y:S02]  /*5730*/  IMAD R132, R154, UR15, RZ ;  /* 0x0000000f9a847c24 */ /* 0x000fe4000f8e02ff */
[----:B------:R-:W-:Y:S02]  /*5740*/  IMAD R131, R152, UR15, RZ ;  /* 0x0000000f98837c24 */ /* 0x000fe4000f8e02ff */
[----:B------:R-:W-:Y:S02]  /*5750*/  IMAD R132, R148, UR15, RZ ;  /* 0x0000000f94847c24 */ /* 0x000fe4000f8e02ff */
[----:B------:R-:W-:Y:S02]  /*5760*/  IMAD R131, R146, UR15, RZ ;  /* 0x0000000f92837c24 */ /* 0x000fe4000f8e02ff */
[----:B------:R-:W-:Y:S02]  /*5770*/  IMAD R132, R142, UR15, RZ ;  /* 0x0000000f8e847c24 */ /* 0x000fe4000f8e02ff */
[----:B------:R-:W-:Y:S01]  /*5780*/  IMAD R131, R140, UR15, RZ ;  /* 0x0000000f8c837c24 */ /* 0x000fe2000f8e02ff */
[----:B------:R-:W-:-:S06]  /*5790*/  ULDC UR15, c[0x0][0x23c] ;  /* 0x00008f00000f7ab9 */ /* 0x000fcc0000000800 */
.L_x_2:
[----:B------:R-:W0:Y:S01]  /*57a0*/  S2R R205, SR_TID.X ;  /* 0x0000000000cd7919 */ /* 0x000e220000002100 */
[----:B------:R-:W-:Y:S01]  /*57b0*/  ULDC UR19, c[0x0][0x238] ;  /* 0x00008e0000137ab9 */ /* 0x000fe20000000800 */
[C---:B------:R-:W-:Y:S01]  /*57c0*/  LOP3.LUT R130, R0.reuse, 0x16, RZ, 0xfc, !PT ;  /* 0x0000001600827812 */ /* 0x040fe200078efcff */
[C---:B------:R-:W-:Y:S01]  /*57d0*/  IMAD R134, R0.reuse, UR19, RZ ;  /* 0x0000001300867c24 */ /* 0x040fe2000f8e02ff */
[C---:B------:R-:W-:Y:S01]  /*57e0*/  LOP3.LUT R140, R0.reuse, 0x2, RZ, 0xfc, !PT ;  /* 0x00000002008c7812 */ /* 0x040fe200078efcff */
[----:B------:R-:W-:Y:S01]  /*57f0*/  ULDC UR20, c[0x0][0x238] ;  /* 0x00008e0000147ab9 */ /* 0x000fe20000000800 */
[----:B------:R-:W-:Y:S01]  /*5800*/  LOP3.LUT R135, R0, 0x2, RZ, 0xfc, !PT ;  /* 0x0000000200877812 */ /* 0x000fe200078efcff */
[----:B------:R-:W-:Y:S01]  /*5810*/  ULDC UR19, c[0x0][0x238] ;  /* 0x00008e0000137ab9 */ /* 0x000fe20000000800 */
[----:B------:R-:W-:Y:S01]  /*5820*/  IADD3 R132, P0, R134, R90, RZ ;  /* 0x0000005a86847210 */ /* 0x000fe20007f1e0ff */
[----:B------:R-:W-:Y:S01]  /*5830*/  IMAD R140, R140, UR20, RZ ;  /* 0x000000148c8c7c24 */ /* 0x000fe2000f8e02ff */
[----:B------:R-:W-:Y:S01]  /*5840*/  ISETP.GE.AND P6, PT, R0, UR14, PT ;  /* 0x0000000e00007c0c */ /* 0x000fe2000bfc6270 */
[----:B------:R-:W-:Y:S01]  /*5850*/  ULDC UR20, c[0x0][0x238] ;  /* 0x00008e0000147ab9 */ /* 0x000fe20000000800 */
[----:B------:R-:W-:-:S02]  /*5860*/  ISETP.GE.AND P1, PT, R130, UR14, PT ;  /* 0x0000000e82007c0c */ /* 0x000fc4000bf26270 */
[----:B------:R-:W-:Y:S02]  /*5870*/  PRMT R155, RZ, 0x7610, R155 ;  /* 0x00007610ff9b7816 */ /* 0x000fe4000000009b */
[----:B------:R-:W-:Y:S02]  /*5880*/  PRMT R153, RZ, 0x7610, R153 ;  /* 0x00007610ff997816 */ /* 0x000fe40000000099 */
[----:B------:R-:W-:Y:S02]  /*5890*/  PRMT R154, RZ, 0x7610, R154 ;  /* 0x00007610ff9a7816 */ /* 0x000fe4000000009a */
[----:B------:R-:W-:Y:S02]  /*58a0*/  PRMT R152, RZ, 0x7610, R152 ;  /* 0x00007610ff987816 */ /* 0x000fe40000000098 */
[----:B------:R-:W-:Y:S02]  /*58b0*/  PRMT R151, RZ, 0x7610, R151 ;  /* 0x00007610ff977816 */ /* 0x000fe40000000097 */
[----:B------:R-:W-:-:S02]  /*58c0*/  PRMT R150, RZ, 0x7610, R150 ;  /* 0x00007610ff967816 */ /* 0x000fc40000000096 */
[----:B------:R-:W-:Y:S02]  /*58d0*/  PRMT R149, RZ, 0x7610, R149 ;  /* 0x00007610ff957816 */ /* 0x000fe40000000095 */
[----:B------:R-:W-:Y:S02]  /*58e0*/  PRMT R142, RZ, 0x7610, R142 ;  /* 0x00007610ff8e7816 */ /* 0x000fe4000000008e */
[----:B------:R-:W-:Y:S01]  /*58f0*/  PRMT R137, RZ, 0x7610, R137 ;  /* 0x00007610ff897816 */ /* 0x000fe20000000089 */
[----:B------:R-:W1:Y:S01]  /*5900*/  S2R R141, SR_TID.X ;  /* 0x00000000008d7919 */ /* 0x000e620000002100 */
[----:B------:R-:W-:Y:S01]  /*5910*/  LOP3.LUT R130, R0, 0x18, RZ, 0xfc, !PT ;  /* 0x0000001800827812 */ /* 0x000fe200078efcff */
[----:B------:R-:W-:Y:S01]  /*5920*/  ULDC UR21, c[0x0][0x238] ;  /* 0x00008e0000157ab9 */ /* 0x000fe20000000800 */
[----:B------:R-:W-:Y:S02]  /*5930*/  ISETP.GE.AND P3, PT, R135, UR14, PT ;  /* 0x0000000e87007c0c */ /* 0x000fe4000bf66270 */
[----:B------:R-:W-:-:S02]  /*5940*/  LEA.HI.X.SX32 R133, R134, R2, 0x1, P0 ;  /* 0x0000000286857211 */ /* 0x000fc400000f0eff */
[C---:B------:R-:W-:Y:S02]  /*5950*/  LOP3.LUT R135, R0.reuse, 0x4, RZ, 0xfc, !PT ;  /* 0x0000000400877812 */ /* 0x040fe400078efcff */
[----:B------:R-:W-:Y:S01]  /*5960*/  LOP3.LUT R134, R0, 0x4, RZ, 0xfc, !PT ;  /* 0x0000000400867812 */ /* 0x000fe200078efcff */
[----:B------:R2:W3:Y:S01]  /*5970*/  @!P6 LDG.E.U8 R155, desc[UR16][R132.64] ;  /* 0x00000010849be981 */ /* 0x0004e2000c1e1100 */
[----:B0-----:R-:W-:Y:S02]  /*5980*/  LEA.HI R131, R205, 0xe, RZ, 0x1a ;  /* 0x0000000ecd837811 */ /* 0x001fe400078fd0ff */
[----:B------:R-:W-:Y:S01]  /*5990*/  ISETP.GE.AND P2, PT, R130, UR14, PT ;  /* 0x0000000e82007c0c */ /* 0x000fe2000bf46270 */
[----:B------:R-:W-:Y:S01]  /*59a0*/  IMAD R134, R134, UR19, RZ ;  /* 0x0000001386867c24 */ /* 0x000fe2000f8e02ff */
[----:B------:R-:W-:Y:S01]  /*59b0*/  ISETP.GE.AND P5, PT, R135, UR14, PT ;  /* 0x0000000e87007c0c */ /* 0x000fe2000bfa6270 */
[----:B------:R-:W-:Y:S01]  /*59c0*/  ULDC UR19, c[0x0][0x238] ;  /* 0x00008e0000137ab9 */ /* 0x000fe20000000800 */
[----:B------:R-:W-:-:S02]  /*59d0*/  IADD3 R130, P0, R140, R90, RZ ;  /* 0x0000005a8c827210 */ /* 0x000fc40007f1e0ff */
[----:B------:R-:W-:Y:S02]  /*59e0*/  LOP3.LUT R135, R0, 0x6, RZ, 0xfc, !PT ;  /* 0x0000000600877812 */ /* 0x000fe400078efcff */
[----:B------:R-:W-:Y:S02]  /*59f0*/  ISETP.GE.AND P4, PT, R131, UR14, PT ;  /* 0x0000000e83007c0c */ /* 0x000fe4000bf86270 */
[----:B------:R-:W-:Y:S02]  /*5a00*/  LEA.HI.X.SX32 R131, R140, R2, 0x1, P0 ;  /* 0x000000028c837211 */ /* 0x000fe400000f0eff */
[----:B------:R-:W-:Y:S02]  /*5a10*/  ISETP.GE.AND P0, PT, R135, UR14, PT ;  /* 0x0000000e87007c0c */ /* 0x000fe4000bf06270 */
[----:B--2---:R-:W-:Y:S01]  /*5a20*/  IADD3 R132, P6, R134, R90, RZ ;  /* 0x0000005a86847210 */ /* 0x004fe20007fde0ff */
[----:B------:R0:W2:Y:S01]  /*5a30*/  @!P3 LDG.E.U8 R154, desc[UR16][R130.64] ;  /* 0x00000010829ab981 */ /* 0x0000a2000c1e1100 */
[----:B------:R-:W-:-:S02]  /*5a40*/  LOP3.LUT R135, R0, 0x8, RZ, 0xfc, !PT ;  /* 0x0000000800877812 */ /* 0x000fc400078efcff */
[----:B------:R-:W-:Y:S02]  /*5a50*/  LOP3.LUT R140, R0, 0x6, RZ, 0xfc, !PT ;  /* 0x00000006008c7812 */ /* 0x000fe400078efcff */
[----:B------:R-:W-:Y:S01]  /*5a60*/  LEA.HI.X.SX32 R133, R134, R2, 0x1, P6 ;  /* 0x0000000286857211 */ /* 0x000fe200030f0eff */
[----:B------:R-:W-:Y:S01]  /*5a70*/  IMAD R135, R135, UR19, RZ ;  /* 0x0000001387877c24 */ /* 0x000fe2000f8e02ff */
[----:B------:R-:W-:Y:S01]  /*5a80*/  LOP3.LUT R134, R0, 0x8, RZ, 0xfc, !PT ;  /* 0x0000000800867812 */ /* 0x000fe200078efcff */
[----:B------:R-:W-:Y:S01]  /*5a90*/  IMAD R140, R140, UR20, RZ ;  /* 0x000000148c8c7c24 */ /* 0x000fe2000f8e02ff */
[----:B------:R-:W-:Y:S01]  /*5aa0*/  ULDC UR20, c[0x0][0x238] ;  /* 0x00008e0000147ab9 */ /* 0x000fe20000000800 */
[----:B------:R4:W5:Y:S01]  /*5ab0*/  @!P5 LDG.E.U8 R153, desc[UR16][R132.64] ;  /* 0x000000108499d981 */ /* 0x000962000c1e1100 */
[----:B------:R-:W-:Y:S01]  /*5ac0*/  ISETP.GE.AND P6, PT, R134, UR14, PT ;  /* 0x0000000e86007c0c */ /* 0x000fe2000bfc6270 */
[----:B------:R-:W-:Y:S01]  /*5ad0*/  ULDC UR19, c[0x0][0x238] ;  /* 0x00008e0000137ab9 */ /* 0x000fe20000000800 */
[----:B0-----:R-:W-:-:S02]  /*5ae0*/  IADD3 R130, P3, R140, R90, RZ ;  /* 0x0000005a8c827210 */ /* 0x001fc40007f7e0ff */
[----:B------:R-:W-:Y:S02]  /*5af0*/  LOP3.LUT R134, R0, 0xa, RZ, 0xfc, !PT ;  /* 0x0000000a00867812 */ /* 0x000fe400078efcff */
[C---:B----4-:R-:W-:Y:S02]  /*5b00*/  IADD3 R132, P5, R135.reuse, R90, RZ ;  /* 0x0000005a87847210 */ /* 0x050fe40007fbe0ff */
[-C--:B------:R-:W-:Y:S02]  /*5b10*/  LEA.HI.X.SX32 R131, R140, R2.reuse, 0x1, P3 ;  /* 0x000000028c837211 */ /* 0x080fe400018f0eff */
[----:B------:R-:W-:Y:S02]  /*5b20*/  LEA.HI.X.SX32 R133, R135, R2, 0x1, P5 ;  /* 0x0000000287857211 */ /* 0x000fe400028f0eff */
[----:B------:R-:W-:Y:S01]  /*5b30*/  LOP3.LUT R135, R0, 0xa, RZ, 0xfc, !PT ;  /* 0x0000000a00877812 */ /* 0x000fe200078efcff */
[----:B------:R0:W4:Y:S01]  /*5b40*/  @!P0 LDG.E.U8 R152, desc[UR16][R130.64] ;  /* 0x0000001082988981 */ /* 0x000122000c1e1100 */
[----:B------:R-:W-:-:S02]  /*5b50*/  ISETP.GE.AND P3, PT, R134, UR14, PT ;  /* 0x0000000e86007c0c */ /* 0x000fc4000bf66270 */
[----:B------:R-:W-:Y:S01]  /*5b60*/  LOP3.LUT R134, R0, 0xc, RZ, 0xfc, !PT ;  /* 0x0000000c00867812 */ /* 0x000fe200078efcff */
[----:B------:R-:W-:Y:S01]  /*5b70*/  IMAD R135, R135, UR20, RZ ;  /* 0x0000001487877c24 */ /* 0x000fe2000f8e02ff */
[----:B------:R1:W4:Y:S01]  /*5b80*/  @!P6 LDG.E.U8 R151, desc[UR16][R132.64] ;  /* 0x000000108497e981 */ /* 0x000322000c1e1100 */
[----:B------:R-:W-:Y:S01]  /*5b90*/  ULDC UR20, c[0x0][0x238] ;  /* 0x00008e0000147ab9 */ /* 0x000fe20000000800 */
[C---:B------:R-:W-:Y:S01]  /*5ba0*/  ISETP.GE.AND P5, PT, R134.reuse, UR14, PT ;  /* 0x0000000e86007c0c */ /* 0x040fe2000bfa6270 */
[----:B------:R-:W-:Y:S01]  /*5bb0*/  IMAD R134, R134, UR19, RZ ;  /* 0x0000001386867c24 */ /* 0x000fe2000f8e02ff */
[----:B------:R-:W-:Y:S01]  /*5bc0*/  ULDC UR19, c[0x0][0x238] ;  /* 0x00008e0000137ab9 */ /* 0x000fe20000000800 */
[-C--:B0-----:R-:W-:Y:S02]  /*5bd0*/  IADD3 R130, P0, R135, R90.reuse, RZ ;  /* 0x0000005a87827210 */ /* 0x081fe40007f1e0ff */
[----:B-1----:R-:W-:Y:S02]  /*5be0*/  LOP3.LUT R133, R0, 0x1a, RZ, 0xfc, !PT ;  /* 0x0000001a00857812 */ /* 0x002fe400078efcff */
[----:B------:R-:W-:-:S02]  /*5bf0*/  IADD3 R132, P6, R134, R90, RZ ;  /* 0x0000005a86847210 */ /* 0x000fc40007fde0ff */
[-C--:B------:R-:W-:Y:S02]  /*5c00*/  LEA.HI.X.SX32 R131, R135, R2.reuse, 0x1, P0 ;  /* 0x0000000287837211 */ /* 0x080fe400000f0eff */
[----:B------:R-:W-:Y:S02]  /*5c10*/  ISETP.GE.AND P0, PT, R133, UR14, PT ;  /* 0x0000000e85007c0c */ /* 0x000fe4000bf06270 */
[----:B------:R-:W-:Y:S01]  /*5c20*/  LEA.HI.X.SX32 R133, R134, R2, 0x1, P6 ;  /* 0x0000000286857211 */ /* 0x000fe200030f0eff */
[----:B------:R-:W4:Y:S01]  /*5c30*/  @!P3 LDG.E.U8 R150, desc[UR16][R130.64] ;  /* 0x000000108296b981 */ /* 0x000f22000c1e1100 */
[----:B------:R-:W0:Y:S01]  /*5c40*/  S2R R134, SR_TID.X ;  /* 0x0000000000867919 */ /* 0x000e220000002100 */
[----:B------:R-:W-:Y:S02]  /*5c50*/  LOP3.LUT R135, R0, 0x10, RZ, 0xfc, !PT ;  /* 0x0000001000877812 */ /* 0x000fe400078efcff */
[----:B------:R1:W4:Y:S03]  /*5c60*/  @!P5 LDG.E.U8 R149, desc[UR16][R132.64] ;  /* 0x000000108495d981 */ /* 0x000326000c1e1100 */
[----:B------:R-:W-:Y:S01]  /*5c70*/  IMAD R135, R135, UR20, RZ ;  /* 0x0000001487877c24 */ /* 0x000fe2000f8e02ff */
[----:B------:R-:W-:-:S04]  /*5c80*/  ULDC UR20, c[0x0][0x238] ;  /* 0x00008e0000147ab9 */ /* 0x000fc80000000800 */
[----:B-1----:R-:W-:Y:S02]  /*5c90*/  IADD3 R132, P5, R135, R90, RZ ;  /* 0x0000005a87847210 */ /* 0x002fe40007fbe0ff */
[----:B0-----:R-:W-:Y:S02]  /*5ca0*/  LEA.HI R140, R134, 0xe, RZ, 0x1a ;  /* 0x0000000e868c7811 */ /* 0x001fe400078fd0ff */
[----:B------:R-:W-:-:S03]  /*5cb0*/  LOP3.LUT R134, R0, 0x10, RZ, 0xfc, !PT ;  /* 0x0000001000867812 */ /* 0x000fc600078efcff */
[----:B------:R-:W-:Y:S01]  /*5cc0*/  IMAD R140, R140, UR19, RZ ;  /* 0x000000138c8c7c24 */ /* 0x000fe2000f8e02ff */
[----:B------:R-:W-:Y:S01]  /*5cd0*/  ISETP.GE.AND P3, PT, R134, UR14, PT ;  /* 0x0000000e86007c0c */ /* 0x000fe2000bf66270 */
[----:B------:R-:W-:Y:S01]  /*5ce0*/  ULDC UR19, c[0x0][0x238] ;  /* 0x00008e0000137ab9 */ /* 0x000fe20000000800 */
[----:B------:R-:W-:Y:S02]  /*5cf0*/  LOP3.LUT R134, R0, 0x12, RZ, 0xfc, !PT ;  /* 0x0000001200867812 */ /* 0x000fe400078efcff */
[C---:B------:R-:W-:Y:S02]  /*5d00*/  IADD3 R130, P6, R140.reuse, R90, RZ ;  /* 0x0000005a8c827210 */ /* 0x040fe40007fde0ff */
[-C--:B------:R-:W-:Y:S02]  /*5d10*/  LEA.HI.X.SX32 R133, R135, R2.reuse, 0x1, P5 ;  /* 0x0000000287857211 */ /* 0x080fe400028f0eff */
[----:B------:R-:W-:Y:S02]  /*5d20*/  LEA.HI.X.SX32 R131, R140, R2, 0x1, P6 ;  /* 0x000000028c837211 */ /* 0x000fe400030f0eff */
[C---:B------:R-:W-:Y:S01]  /*5d30*/  ISETP.GE.AND P6, PT, R134.reuse, UR14, PT ;  /* 0x0000000e86007c0c */ /* 0x040fe2000bfc6270 */
[----:B------:R-:W-:Y:S01]  /*5d40*/  IMAD R134, R134, UR19, RZ ;  /* 0x0000001386867c24 */ /* 0x000fe2000f8e02ff */
[C---:B------:R-:W-:Y:S01]  /*5d50*/  LOP3.LUT R140, R0.reuse, 0x14, RZ, 0xfc, !PT ;  /* 0x00000014008c7812 */ /* 0x040fe200078efcff */
[----:B------:R0:W4:Y:S01]  /*5d60*/  @!P4 LDG.E.U8 R142, desc[UR16][R130.64] ;  /* 0x00000010828ec981 */ /* 0x000122000c1e1100 */
[----:B------:R-:W-:Y:S01]  /*5d70*/  LOP3.LUT R135, R0, 0x14, RZ, 0xfc, !PT ;  /* 0x0000001400877812 */ /* 0x000fe200078efcff */
[----:B------:R-:W-:-:S02]  /*5d80*/  ULDC UR19, c[0x0][0x238] ;  /* 0x00008e0000137ab9 */ /* 0x000fc40000000800 */
[----:B------:R1:W4:Y:S01]  /*5d90*/  @!P3 LDG.E.U8 R137, desc[UR16][R132.64] ;  /* 0x000000108489b981 */ /* 0x000322000c1e1100 */
[----:B------:R-:W-:Y:S01]  /*5da0*/  IMAD R140, R140, UR20, RZ ;  /* 0x000000148c8c7c24 */ /* 0x000fe2000f8e02ff */
[----:B------:R-:W-:Y:S01]  /*5db0*/  ISETP.GE.AND P4, PT, R135, UR14, PT ;  /* 0x0000000e87007c0c */ /* 0x000fe2000bf86270 */
[----:B------:R-:W-:Y:S01]  /*5dc0*/  ULDC UR20, c[0x0][0x238] ;  /* 0x00008e0000147ab9 */ /* 0x000fe20000000800 */
[----:B0-----:R-:W-:Y:S02]  /*5dd0*/  IADD3 R130, P5, R134, R90, RZ ;  /* 0x0000005a86827210 */ /* 0x001fe40007fbe0ff */
[----:B-1----:R-:W-:Y:S02]  /*5de0*/  LOP3.LUT R132, R0, 0x1c, RZ, 0xfc, !PT ;  /* 0x0000001c00847812 */ /* 0x002fe400078efcff */
[----:B------:R-:W-:Y:S02]  /*5df0*/  LEA.HI.X.SX32 R131, R134, R2, 0x1, P5 ;  /* 0x0000000286837211 */ /* 0x000fe400028f0eff */
[----:B------:R-:W-:-:S02]  /*5e00*/  ISETP.GE.AND P3, PT, R132, UR14, PT ;  /* 0x0000000e84007c0c */ /* 0x000fc4000bf66270 */
[----:B------:R-:W-:Y:S02]  /*5e10*/  IADD3 R132, P5, R140, R90, RZ ;  /* 0x0000005a8c847210 */ /* 0x000fe40007fbe0ff */
[----:B------:R-:W-:Y:S02]  /*5e20*/  LOP3.LUT R135, R0, 0x16, RZ, 0xfc, !PT ;  /* 0x0000001600877812 */ /* 0x000fe400078efcff */
[----:B------:R-:W-:Y:S02]  /*5e30*/  PRMT R148, RZ, 0x7610, R148 ;  /* 0x00007610ff947816 */ /* 0x000fe40000000094 */
[----:B------:R-:W-:Y:S01]  /*5e40*/  LEA.HI.X.SX32 R133, R140, R2, 0x1, P5 ;  /* 0x000000028c857211 */ /* 0x000fe200028f0eff */
[----:B------:R-:W-:Y:S01]  /*5e50*/  IMAD R135, R135, UR19, RZ ;  /* 0x0000001387877c24 */ /* 0x000fe2000f8e02ff */
[----:B------:R-:W-:Y:S01]  /*5e60*/  LOP3.LUT R140, R0, 0x18, RZ, 0xfc, !PT ;  /* 0x00000018008c7812 */ /* 0x000fe200078efcff */
[----:B------:R-:W-:Y:S01]  /*5e70*/  ULDC UR19, c[0x0][0x238] ;  /* 0x00008e0000137ab9 */ /* 0x000fe20000000800 */
[----:B------:R-:W-:Y:S01]  /*5e80*/  PRMT R138, RZ, 0x7610, R138 ;  /* 0x00007610ff8a7816 */ /* 0x000fe2000000008a */
[----:B------:R0:W4:Y:S01]  /*5e90*/  @!P6 LDG.E.U8 R148, desc[UR16][R130.64] ;  /* 0x000000108294e981 */ /* 0x000122000c1e1100 */
[----:B------:R-:W-:Y:S01]  /*5ea0*/  LEA.HI R134, R205, 0x1e, RZ, 0x1a ;  /* 0x0000001ecd867811 */ /* 0x000fe200078fd0ff */
[----:B------:R-:W-:Y:S01]  /*5eb0*/  IMAD R140, R140, UR20, RZ ;  /* 0x000000148c8c7c24 */ /* 0x000fe2000f8e02ff */
[----:B------:R-:W-:Y:S01]  /*5ec0*/  PRMT R145, RZ, 0x7610, R145 ;  /* 0x00007610ff917816 */ /* 0x000fe20000000091 */
[----:B------:R-:W-:Y:S01]  /*5ed0*/  ULDC UR20, c[0x0][0x238] ;  /* 0x00008e0000147ab9 */ /* 0x000fe20000000800 */
[----:B------:R-:W-:Y:S01]  /*5ee0*/  ISETP.GE.AND P5, PT, R134, UR14, PT ;  /* 0x0000000e86007c0c */ /* 0x000fe2000bfa6270 */
[----:B------:R1:W4:Y:S01]  /*5ef0*/  @!P4 LDG.E.U8 R138, desc[UR16][R132.64] ;  /* 0x00000010848ac981 */ /* 0x000322000c1e1100 */
[----:B0-----:R-:W-:-:S02]  /*5f00*/  IADD3 R130, P6, R135, R90, RZ ;  /* 0x0000005a87827210 */ /* 0x001fc40007fde0ff */
[----:B------:R-:W-:Y:S02]  /*5f10*/  LOP3.LUT R134, R0, 0x20, RZ, 0xfc, !PT ;  /* 0x0000002000867812 */ /* 0x000fe400078efcff */
[----:B------:R-:W-:Y:S02]  /*5f20*/  LEA.HI.X.SX32 R131, R135, R2, 0x1, P6 ;  /* 0x0000000287837211 */ /* 0x000fe400030f0eff */
[----:B-1----:R-:W-:Y:S02]  /*5f30*/  IADD3 R132, P6, R140, R90, RZ ;  /* 0x0000005a8c847210 */ /* 0x002fe40007fde0ff */
[----:B------:R-:W-:Y:S01]  /*5f40*/  LOP3.LUT R135, R0, 0x1a, RZ, 0xfc, !PT ;  /* 0x0000001a00877812 */ /* 0x000fe200078efcff */
[----:B------:R0:W4:Y:S01]  /*5f50*/  @!P1 LDG.E.U8 R145, desc[UR16][R130.64] ;  /* 0x0000001082919981 */ /* 0x000122000c1e1100 */
[----:B------:R-:W-:Y:S02]  /*5f60*/  ISETP.GE.AND P4, PT, R134, UR14, PT ;  /* 0x0000000e86007c0c */ /* 0x000fe4000bf86270 */
[----:B------:R-:W-:Y:S01]  /*5f70*/  LEA.HI.X.SX32 R133, R140, R2, 0x1, P6 ;  /* 0x000000028c857211 */ /* 0x000fe200030f0eff */
[----:B------:R-:W-:Y:S01]  /*5f80*/  IMAD R135, R135, UR19, RZ ;  /* 0x0000001387877c24 */ /* 0x000fe2000f8e02ff */
[C---:B------:R-:W-:Y:S01]  /*5f90*/  LOP3.LUT R134, R0.reuse, 0x22, RZ, 0xfc, !PT ;  /* 0x0000002200867812 */ /* 0x040fe200078efcff */
[----:B------:R-:W-:Y:S01]  /*5fa0*/  ULDC UR19, c[0x0][0x238] ;  /* 0x00008e0000137ab9 */ /* 0x000fe20000000800 */
[----:B------:R-:W-:-:S02]  /*5fb0*/  LOP3.LUT R140, R0, 0x1c, RZ, 0xfc, !PT ;  /* 0x0000001c008c7812 */ /* 0x000fc400078efcff */
[----:B------:R-:W-:Y:S02]  /*5fc0*/  PRMT R143, RZ, 0x7610, R143 ;  /* 0x00007610ff8f7816 */ /* 0x000fe4000000008f */
[----:B------:R-:W-:Y:S01]  /*5fd0*/  ISETP.GE.AND P1, PT, R134, UR14, PT ;  /* 0x0000000e86007c0c */ /* 0x000fe2000bf26270 */
[----:B------:R-:W-:Y:S01]  /*5fe0*/  IMAD R140, R140, UR20, RZ ;  /* 0x000000148c8c7c24 */ /* 0x000fe2000f8e02ff */
[C---:B0-----:R-:W-:Y:S01]  /*5ff0*/  IADD3 R130, P6, R135.reuse, R90, RZ ;  /* 0x0000005a87827210 */ /* 0x041fe20007fde0ff */
[----:B------:R-:W-:Y:S01]  /*6000*/  ULDC UR20, c[0x0][0x238] ;  /* 0x00008e0000147ab9 */ /* 0x000fe20000000800 */
[----:B------:R-:W-:Y:S01]  /*6010*/  LOP3.LUT R134, R0, 0x24, RZ, 0xfc, !PT ;  /* 0x0000002400867812 */ /* 0x000fe200078efcff */
[----:B------:R0:W4:Y:S01]  /*6020*/  @!P2 LDG.E.U8 R143, desc[UR16][R132.64] ;  /* 0x00000010848fa981 */ /* 0x000122000c1e1100 */
[----:B------:R-:W-:Y:S02]  /*6030*/  LEA.HI.X.SX32 R131, R135, R2, 0x1, P6 ;  /* 0x0000000287837211 */ /* 0x000fe400030f0eff */
[----:B------:R-:W-:-:S02]  /*6040*/  ISETP.GE.AND P2, PT, R134, UR14, PT ;  /* 0x0000000e86007c0c */ /* 0x000fc4000bf46270 */
[C---:B------:R-:W-:Y:S02]  /*6050*/  IADD3 R134, P6, R140.reuse, R90, RZ ;  /* 0x0000005a8c867210 */ /* 0x040fe40007fde0ff */
[----:B------:R-:W-:Y:S02]  /*6060*/  LEA.HI R141, R141, 0x1e, RZ, 0x1a ;  /* 0x0000001e8d8d7811 */ /* 0x000fe400078fd0ff */
[----:B------:R-:W-:Y:S02]  /*6070*/  LEA.HI.X.SX32 R135, R140, R2, 0x1, P6 ;  /* 0x000000028c877211 */ /* 0x000fe400030f0eff */
[----:B0-----:R-:W-:Y:S01]  /*6080*/  PRMT R132, RZ, 0x7610, R132 ;  /* 0x00007610ff847816 */ /* 0x001fe20000000084 */
[----:B------:R-:W-:Y:S01]  /*6090*/  IMAD R141, R141, UR19, RZ ;  /* 0x000000138d8d7c24 */ /* 0x000fe2000f8e02ff */
[----:B------:R-:W-:Y:S01]  /*60a0*/  LOP3.LUT R140, R0, 0x20, RZ, 0xfc, !PT ;  /* 0x00000020008c7812 */ /* 0x000fe200078efcff */
[----:B------:R-:W-:Y:S01]  /*60b0*/  ULDC UR19, c[0x0][0x238] ;  /* 0x00008e0000137ab9 */ /* 0x000fe20000000800 */
[----:B------:R-:W-:-:S02]  /*60c0*/  PRMT R139, RZ, 0x7610, R139 ;  /* 0x00007610ff8b7816 */ /* 0x000fc4000000008b */
[----:B------:R0:W4:Y:S01]  /*60d0*/  @!P0 LDG.E.U8 R132, desc[UR16][R130.64] ;  /* 0x0000001082848981 */ /* 0x000122000c1e1100 */
[----:B------:R-:W-:Y:S01]  /*60e0*/  IMAD R140, R140, UR20, RZ ;  /* 0x000000148c8c7c24 */ /* 0x000fe2000f8e02ff */
[C---:B------:R-:W-:Y:S01]  /*60f0*/  LOP3.LUT R144, R0.reuse, 0x22, RZ, 0xfc, !PT ;  /* 0x0000002200907812 */ /* 0x040fe200078efcff */
[----:B------:R-:W-:Y:S01]  /*6100*/  ULDC UR20, c[0x0][0x238] ;  /* 0x00008e0000147ab9 */ /* 0x000fe20000000800 */
[----:B------:R-:W-:Y:S01]  /*6110*/  LOP3.LUT R133, R0, 0x26, RZ, 0xfc, !PT ;  /* 0x0000002600857812 */ /* 0x000fe200078efcff */
[----:B------:R1:W4:Y:S01]  /*6120*/  @!P3 LDG.E.U8 R139, desc[UR16][R134.64] ;  /* 0x00000010868bb981 */ /* 0x000322000c1e1100 */
[----:B------:R-:W-:Y:S02]  /*6130*/  PRMT R136, RZ, 0x7610, R136 ;  /* 0x00007610ff887816 */ /* 0x000fe40000000088 */
[----:B0-----:R-:W-:Y:S01]  /*6140*/  IADD3 R130, P6, R141, R90, RZ ;  /* 0x0000005a8d827210 */ /* 0x001fe20007fde0ff */
[----:B------:R-:W-:Y:S01]  /*6150*/  IMAD R144, R144, UR19, RZ ;  /* 0x0000001390907c24 */ /* 0x000fe2000f8e02ff */
[----:B------:R-:W-:Y:S01]  /*6160*/  ISETP.GE.AND P0, PT, R133, UR14, PT ;  /* 0x0000000e85007c0c */ /* 0x000fe2000bf06270 */
[----:B------:R-:W-:Y:S01]  /*6170*/  ULDC UR19, c[0x0][0x238] ;  /* 0x00008e0000137ab9 */ /* 0x000fe20000000800 */
[----:B------:R-:W-:-:S02]  /*6180*/  LEA.HI.X.SX32 R131, R141, R2, 0x1, P6 ;  /* 0x000000028d837211 */ /* 0x000fc400030f0eff */
[----:B-1----:R-:W-:Y:S02]  /*6190*/  IADD3 R134, P6, R140, R90, RZ ;  /* 0x0000005a8c867210 */ /* 0x002fe40007fde0ff */
[----:B------:R-:W-:Y:S01]  /*61a0*/  LOP3.LUT R133, R0, 0x28, RZ, 0xfc, !PT ;  /* 0x0000002800857812 */ /* 0x000fe200078efcff */
[----:B------:R0:W4:Y:S01]  /*61b0*/  @!P5 LDG.E.U8 R136, desc[UR16][R130.64] ;  /* 0x000000108288d981 */ /* 0x000122000c1e1100 */
[----:B------:R-:W-:Y:S02]  /*61c0*/  LEA.HI.X.SX32 R135, R140, R2, 0x1, P6 ;  /* 0x000000028c877211 */ /* 0x000fe400030f0eff */
[C---:B------:R-:W-:Y:S02]  /*61d0*/  LOP3.LUT R141, R0.reuse, 0x24, RZ, 0xfc, !PT ;  /* 0x00000024008d7812 */ /* 0x040fe400078efcff */
[----:B------:R-:W-:Y:S02]  /*61e0*/  ISETP.GE.AND P3, PT, R133, UR14, PT ;  /* 0x0000000e85007c0c */ /* 0x000fe4000bf66270 */
[----:B------:R-:W-:-:S02]  /*61f0*/  LOP3.LUT R133, R0, 0x2a, RZ, 0xfc, !PT ;  /* 0x0000002a00857812 */ /* 0x000fc400078efcff */
[C---:B0-----:R-:W-:Y:S02]  /*6200*/  IADD3 R130, P6, R144.reuse, R90, RZ ;  /* 0x0000005a90827210 */ /* 0x041fe40007fde0ff */
[----:B------:R-:W-:Y:S01]  /*6210*/  PRMT R147, RZ, 0x7610, R147 ;  /* 0x00007610ff937816 */ /* 0x000fe20000000093 */
[----:B------:R-:W-:Y:S01]  /*6220*/  IMAD R141, R141, UR20, RZ ;  /* 0x000000148d8d7c24 */ /* 0x000fe2000f8e02ff */
[----:B------:R-:W-:Y:S01]  /*6230*/  LEA.HI.X.SX32 R131, R144, R2, 0x1, P6 ;  /* 0x0000000290837211 */ /* 0x000fe200030f0eff */
[----:B------:R-:W-:Y:S01]  /*6240*/  ULDC UR20, c[0x0][0x238] ;  /* 0x00008e0000147ab9 */ /* 0x000fe20000000800 */
[C---:B------:R-:W-:Y:S02]  /*6250*/  LOP3.LUT R140, R0.reuse, 0x2c, RZ, 0xfc, !PT ;  /* 0x0000002c008c7812 */ /* 0x040fe400078efcff */
[----:B------:R-:W-:Y:S01]  /*6260*/  LOP3.LUT R144, R0, 0x26, RZ, 0xfc, !PT ;  /* 0x0000002600907812 */ /* 0x000fe200078efcff */
[----:B------:R0:W4:Y:S01]  /*6270*/  @!P4 LDG.E.U8 R147, desc[UR16][R134.64] ;  /* 0x000000108693c981 */ /* 0x000122000c1e1100 */
[----:B------:R-:W-:-:S02]  /*6280*/  ISETP.GE.AND P5, PT, R133, UR14, PT ;  /* 0x0000000e85007c0c */ /* 0x000fc4000bfa6270 */
[----:B------:R-:W-:Y:S01]  /*6290*/  PRMT R133, RZ, 0x7610, R133 ;  /* 0x00007610ff857816 */ /* 0x000fe20000000085 */
[----:B------:R-:W-:Y:S01]  /*62a0*/  IMAD R144, R144, UR19, RZ ;  /* 0x0000001390907c24 */ /* 0x000fe2000f8e02ff */
[----:B------:R-:W-:Y:S01]  /*62b0*/  ISETP.GE.AND P4, PT, R140, UR14, PT ;  /* 0x0000000e8c007c0c */ /* 0x000fe2000bf86270 */
[----:B------:R-:W-:Y:S01]  /*62c0*/  ULDC UR19, c[0x0][0x238] ;  /* 0x00008e0000137ab9 */ /* 0x000fe20000000800 */
[----:B------:R-:W-:Y:S02]  /*62d0*/  LOP3.LUT R140, R0, 0x30, RZ, 0xfc, !PT ;  /* 0x00000030008c7812 */ /* 0x000fe400078efcff */
[----:B------:R1:W4:Y:S01]  /*62e0*/  @!P1 LDG.E.U8 R133, desc[UR16][R130.64] ;  /* 0x0000001082859981 */ /* 0x000322000c1e1100 */
[C---:B0-----:R-:W-:Y:S02]  /*62f0*/  IADD3 R134, P6, R141.reuse, R90, RZ ;  /* 0x0000005a8d867210 */ /* 0x041fe40007fde0ff */
[----:B------:R-:W-:Y:S02]  /*6300*/  ISETP.GE.AND P1, PT, R140, UR14, PT ;  /* 0x0000000e8c007c0c */ /* 0x000fe4000bf26270 */
[----:B------:R-:W-:-:S02]  /*6310*/  LEA.HI.X.SX32 R135, R141, R2, 0x1, P6 ;  /* 0x000000028d877211 */ /* 0x000fc400030f0eff */
[----:B------:R-:W-:Y:S02]  /*6320*/  IADD3 R140, P6, R144, R90, RZ ;  /* 0x0000005a908c7210 */ /* 0x000fe40007fde0ff */
[----:B------:R-:W-:Y:S02]  /*6330*/  LOP3.LUT R156, R0, 0x28, RZ, 0xfc, !PT ;  /* 0x00000028009c7812 */ /* 0x000fe400078efcff */
[----:B-1----:R-:W-:Y:S02]  /*6340*/  PRMT R131, RZ, 0x7610, R131 ;  /* 0x00007610ff837816 */ /* 0x002fe40000000083 */
[----:B------:R-:W-:Y:S01]  /*6350*/  LEA.HI.X.SX32 R141, R144, R2, 0x1, P6 ;  /* 0x00000002908d7211 */ /* 0x000fe200030f0eff */
[----:B------:R-:W-:Y:S01]  /*6360*/  IMAD R156, R156, UR20, RZ ;  /* 0x000000149c9c7c24 */ /* 0x000fe2000f8e02ff */
[----:B------:R-:W-:Y:S01]  /*6370*/  LOP3.LUT R144, R0, 0x2a, RZ, 0xfc, !PT ;  /* 0x0000002a00907812 */ /* 0x000fe200078efcff */
[----:B------:R-:W-:Y:S01]  /*6380*/  ULDC UR20, c[0x0][0x238] ;  /* 0x00008e0000147ab9 */ /* 0x000fe20000000800 */
[----:B------:R0:W4:Y:S01]  /*6390*/  @!P2 LDG.E.U8 R131, desc[UR16][R134.64] ;  /* 0x000000108683a981 */ /* 0x000122000c1e1100 */
[----:B------:R-:W-:-:S02]  /*63a0*/  PRMT R146, RZ, 0x7610, R146 ;  /* 0x00007610ff927816 */ /* 0x000fc40000000092 */
[----:B------:R-:W-:Y:S01]  /*63b0*/  IMAD R144, R144, UR19, RZ ;  /* 0x0000001390907c24 */ /* 0x000fe2000f8e02ff */
[----:B------:R-:W-:Y:S01]  /*63c0*/  LOP3.LUT R160, R0, 0x2c, RZ, 0xfc, !PT ;  /* 0x0000002c00a07812 */ /* 0x000fe200078efcff */
[----:B------:R-:W-:Y:S02]  /*63d0*/  ULDC UR19, c[0x0][0x238] ;  /* 0x00008e0000137ab9 */ /* 0x000fe40000000800 */
[----:B------:R1:W4:Y:S01]  /*63e0*/  @!P0 LDG.E.U8 R146, desc[UR16][R140.64] ;  /* 0x000000108c928981 */ /* 0x000322000c1e1100 */
[----:B0-----:R-:W-:-:S04]  /*63f0*/  IADD3 R134, P6, R156, R90, RZ ;  /* 0x0000005a9c867210 */ /* 0x001fc80007fde0ff */
[----:B------:R-:W-:Y:S02]  /*6400*/  LEA.HI.X.SX32 R135, R156, R2, 0x1, P6 ;  /* 0x000000029c877211 */ /* 0x000fe400030f0eff */
[----:B------:R-:W-:Y:S02]  /*6410*/  IADD3 R156, P6, R144, R90, RZ ;  /* 0x0000005a909c7210 */ /* 0x000fe40007fde0ff */
[----:B-1----:R-:W-:Y:S01]  /*6420*/  PRMT R140, RZ, 0x7610, R140 ;  /* 0x00007610ff8c7816 */ /* 0x002fe2000000008c */
[----:B------:R-:W-:Y:S01]  /*6430*/  IMAD R160, R160, UR20, RZ ;  /* 0x00000014a0a07c24 */ /* 0x000fe2000f8e02ff */
[----:B------:R-:W-:Y:S01]  /*6440*/  LEA.HI.X.SX32 R157, R144, R2, 0x1, P6 ;  /* 0x00000002909d7211 */ /* 0x000fe200030f0eff */
[----:B------:R-:W-:Y:S01]  /*6450*/  ULDC UR20, c[0x0][0x238] ;  /* 0x00008e0000147ab9 */ /* 0x000fe20000000800 */
[----:B------:R-:W-:Y:S02]  /*6460*/  LOP3.LUT R144, R0, 0x30, RZ, 0xfc, !PT ;  /* 0x0000003000907812 */ /* 0x000fe400078efcff */
[----:B------:R0:W4:Y:S01]  /*6470*/  @!P3 LDG.E.U8 R140, desc[UR16][R134.64] ;  /* 0x00000010868cb981 */ /* 0x000122000c1e1100 */
[----:B------:R-:W-:-:S02]  /*6480*/  IADD3 R158, P6, R160, R90, RZ ;  /* 0x0000005aa09e7210 */ /* 0x000fc40007fde0ff */
[----:B------:R-:W-:Y:S01]  /*6490*/  IMAD R144, R144, UR19, RZ ;  /* 0x0000001390907c24 */ /* 0x000fe2000f8e02ff */
[----:B------:R-:W-:Y:S01]  /*64a0*/  PRMT R207, RZ, 0x7610, R207 ;  /* 0x00007610ffcf7816 */ /* 0x000fe200000000cf */
[----:B------:R-:W-:Y:S01]  /*64b0*/  ULDC UR19, c[0x0][0x238] ;  /* 0x00008e0000137ab9 */ /* 0x000fe20000000800 */
[----:B0-----:R-:W-:Y:S02]  /*64c0*/  PRMT R134, RZ, 0x7610, R134 ;  /* 0x00007610ff867816 */ /* 0x001fe40000000086 */
[----:B------:R-:W-:-:S04]  /*64d0*/  LEA.HI.X.SX32 R159, R160, R2, 0x1, P6 ;  /* 0x00000002a09f7211 */ /* 0x000fc800030f0eff */
[----:B------:R0:W4:Y:S02]  /*64e0*/  @!P5 LDG.E.U8 R134, desc[UR16][R156.64] ;  /* 0x000000109c86d981 */ /* 0x000124000c1e1100 */
[----:B0-----:R-:W-:-:S04]  /*64f0*/  IADD3 R156, P6, R144, R90, RZ ;  /* 0x0000005a909c7210 */ /* 0x001fc80007fde0ff */
[----:B------:R-:W-:Y:S02]  /*6500*/  LEA.HI.X.SX32 R157, R144, R2, 0x1, P6 ;  /* 0x00000002909d7211 */ /* 0x000fe400030f0eff */
[C---:B------:R-:W-:Y:S02]  /*6510*/  LOP3.LUT R144, R0.reuse, 0x34, RZ, 0xfc, !PT ;  /* 0x0000003400907812 */ /* 0x040fe400078efcff */
[----:B------:R-:W-:Y:S01]  /*6520*/  LOP3.LUT R160, R0, 0x32, RZ, 0xfc, !PT ;  /* 0x0000003200a07812 */ /* 0x000fe200078efcff */
[----:B------:R0:W4:Y:S02]  /*6530*/  @!P1 LDG.E.U8 R207, desc[UR16][R156.64] ;  /* 0x000000109ccf9981 */ /* 0x000124000c1e1100 */
[----:B------:R-:W-:Y:S01]  /*6540*/  IMAD R144, R144, UR19, RZ ;  /* 0x0000001390907c24 */ /* 0x000fe2000f8e02ff */
[----:B------:R-:W-:Y:S02]  /*6550*/  LOP3.LUT R130, R0, 0x32, RZ, 0xfc, !PT ;  /* 0x0000003200827812 */ /* 0x000fe400078efcff */
[----:B------:R-:W-:Y:S01]  /*6560*/  PRMT R141, RZ, 0x7610, R141 ;  /* 0x00007610ff8d7816 */ /* 0x000fe2000000008d */
[----:B------:R-:W-:Y:S01]  /*6570*/  IMAD R160, R160, UR20, RZ ;  /* 0x00000014a0a07c24 */ /* 0x000fe2000f8e02ff */
[----:B------:R-:W-:Y:S01]  /*6580*/  ISETP.GE.AND P2, PT, R130, UR14, PT ;  /* 0x0000000e82007c0c */ /* 0x000fe2000bf46270 */
[----:B------:R-:W-:Y:S01]  /*6590*/  ULDC UR20, c[0x0][0x238] ;  /* 0x00008e0000147ab9 */ /* 0x000fe20000000800 */
[----:B------:R-:W-:Y:S01]  /*65a0*/  PRMT R204, RZ, 0x7610, R204 ;  /* 0x00007610ffcc7816 */ /* 0x000fe200000000cc */
[----:B------:R-:W-:Y:S01]  /*65b0*/  ULDC UR19, c[0x0][0x238] ;  /* 0x00008e0000137ab9 */ /* 0x000fe20000000800 */
[----:B0-----:R-:W-:Y:S01]  /*65c0*/  IADD3 R156, P1, R144, R90, RZ ;  /* 0x0000005a909c7210 */ /* 0x001fe20007f3e0ff */
[----:B------:R0:W4:Y:S01]  /*65d0*/  @!P4 LDG.E.U8 R141, desc[UR16][R158.64] ;  /* 0x000000109e8dc981 */ /* 0x000122000c1e1100 */
[----:B------:R-:W-:-:S02]  /*65e0*/  LOP3.LUT R130, R0, 0x34, RZ, 0xfc, !PT ;  /* 0x0000003400827812 */ /* 0x000fc400078efcff */
[----:B------:R-:W-:Y:S02]  /*65f0*/  LEA.HI.X.SX32 R157, R144, R2, 0x1, P1 ;  /* 0x00000002909d7211 */ /* 0x000fe400008f0eff */
[----:B------:R-:W-:Y:S02]  /*6600*/  LOP3.LUT R144, R0, 0x38, RZ, 0xfc, !PT ;  /* 0x0000003800907812 */ /* 0x000fe400078efcff */
[----:B------:R-:W-:Y:S02]  /*6610*/  ISETP.GE.AND P0, PT, R130, UR14, PT ;  /* 0x0000000e82007c0c */ /* 0x000fe4000bf06270 */
[----:B0-----:R-:W-:Y:S02]  /*6620*/  IADD3 R158, P6, R160, R90, RZ ;  /* 0x0000005aa09e7210 */ /* 0x001fe40007fde0ff */
[----:B------:R-:W-:Y:S01]  /*6630*/  LOP3.LUT R130, R0, 0x36, RZ, 0xfc, !PT ;  /* 0x0000003600827812 */ /* 0x000fe200078efcff */
[----:B------:R-:W-:Y:S01]  /*6640*/  IMAD R144, R144, UR20, RZ ;  /* 0x0000001490907c24 */ /* 0x000fe2000f8e02ff */
[----:B------:R-:W-:-:S02]  /*6650*/  LEA.HI.X.SX32 R159, R160, R2, 0x1, P6 ;  /* 0x00000002a09f7211 */ /* 0x000fc400030f0eff */
[----:B------:R-:W-:Y:S02]  /*6660*/  LOP3.LUT R162, R0, 0x36, RZ, 0xfc, !PT ;  /* 0x0000003600a27812 */ /* 0x000fe400078efcff */
[----:B------:R-:W-:Y:S01]  /*6670*/  ISETP.GE.AND P3, PT, R130, UR14, PT ;  /* 0x0000000e82007c0c */ /* 0x000fe2000bf66270 */
[----:B------:R0:W4:Y:S01]  /*6680*/  @!P2 LDG.E.U8 R204, desc[UR16][R158.64] ;  /* 0x000000109ecca981 */ /* 0x000122000c1e1100 */
[C---:B------:R-:W-:Y:S02]  /*6690*/  LOP3.LUT R130, R0.reuse, 0x38, RZ, 0xfc, !PT ;  /* 0x0000003800827812 */ /* 0x040fe400078efcff */
[----:B------:R-:W-:Y:S02]  /*66a0*/  PRMT R209, RZ, 0x7610, R209 ;  /* 0x00007610ffd17816 */ /* 0x000fe400000000d1 */
[----:B------:R-:W-:Y:S01]  /*66b0*/  LOP3.LUT R135, R0, 0x3a, RZ, 0xfc, !PT ;  /* 0x0000003a00877812 */ /* 0x000fe200078efcff */
[----:B------:R-:W-:Y:S01]  /*66c0*/  IMAD R162, R162, UR21, RZ ;  /* 0x00000015a2a27c24 */ /* 0x000fe2000f8e02ff */
[----:B------:R-:W-:-:S02]  /*66d0*/  ISETP.GE.AND P5, PT, R130, UR14, PT ;  /* 0x0000000e82007c0c */ /* 0x000fc4000bfa6270 */
[----:B0-----:R-:W-:Y:S01]  /*66e0*/  IADD3 R158, P2, R144, R90, RZ ;  /* 0x0000005a909e7210 */ /* 0x001fe20007f5e0ff */
[----:B------:R-:W-:Y:S01]  /*66f0*/  IMAD R135, R135, UR19, RZ ;  /* 0x0000001387877c24 */ /* 0x000fe2000f8e02ff */
[----:B------:R-:W-:Y:S01]  /*6700*/  LOP3.LUT R130, R0, 0x3a, RZ, 0xfc, !PT ;  /* 0x0000003a00827812 */ /* 0x000fe200078efcff */
[----:B------:R0:W4:Y:S01]  /*6710*/  @!P0 LDG.E.U8 R209, desc[UR16][R156.64] ;  /* 0x000000109cd18981 */ /* 0x000122000c1e1100 */
[----:B------:R-:W-:Y:S01]  /*6720*/  LEA.HI.X.SX32 R159, R144, R2, 0x1, P2 ;  /* 0x00000002909f7211 */ /* 0x000fe200010f0eff */
[----:B------:R-:W-:Y:S01]  /*6730*/  ULDC UR19, c[0x0][0x238] ;  /* 0x00008e0000137ab9 */ /* 0x000fe20000000800 */
[----:B------:R-:W-:Y:S02]  /*6740*/  LOP3.LUT R144, R0, 0x3c, RZ, 0xfc, !PT ;  /* 0x0000003c00907812 */ /* 0x000fe400078efcff */
[----:B------:R-:W-:Y:S02]  /*6750*/  ISETP.GE.AND P4, PT, R130, UR14, PT ;  /* 0x0000000e82007c0c */ /* 0x000fe4000bf86270 */
[----:B------:R-:W-:-:S02]  /*6760*/  LOP3.LUT R130, R0, 0x3c, RZ, 0xfc, !PT ;  /* 0x0000003c00827812 */ /* 0x000fc400078efcff */
[-C--:B0-----:R-:W-:Y:S02]  /*6770*/  IADD3 R156, P6, R162, R90.reuse, RZ ;  /* 0x0000005aa29c7210 */ /* 0x081fe40007fde0ff */
[----:B------:R-:W-:Y:S02]  /*6780*/  PRMT R203, RZ, 0x7610, R203 ;  /* 0x00007610ffcb7816 */ /* 0x000fe400000000cb */
[C---:B------:R-:W-:Y:S01]  /*6790*/  IADD3 R160, P0, R135.reuse, R90, RZ ;  /* 0x0000005a87a07210 */ /* 0x040fe20007f1e0ff */
[----:B------:R-:W-:Y:S01]  /*67a0*/  IMAD R144, R144, UR19, RZ ;  /* 0x0000001390907c24 */ /* 0x000fe2000f8e02ff */
[-C--:B------:R-:W-:Y:S02]  /*67b0*/  LEA.HI.X.SX32 R157, R162, R2.reuse, 0x1, P6 ;  /* 0x00000002a29d7211 */ /* 0x080fe400030f0eff */
[----:B------:R-:W-:Y:S02]  /*67c0*/  ISETP.GE.AND P1, PT, R130, UR14, PT ;  /* 0x0000000e82007c0c */ /* 0x000fe4000bf26270 */
[----:B------:R-:W-:Y:S01]  /*67d0*/  LEA.HI.X.SX32 R161, R135, R2, 0x1, P0 ;  /* 0x0000000287a17211 */ /* 0x000fe200000f0eff */
[----:B------:R0:W4:Y:S01]  /*67e0*/  @!P3 LDG.E.U8 R203, desc[UR16][R156.64] ;  /* 0x000000109ccbb981 */ /* 0x000122000c1e1100 */
[----:B------:R-:W-:-:S02]  /*67f0*/  LEA.HI R135, R205, 0x3e, RZ, 0x1a ;  /* 0x0000003ecd877811 */ /* 0x000fc400078fd0ff */
[----:B------:R-:W-:Y:S02]  /*6800*/  LEA.HI R130, R205, 0x2e, RZ, 0x1a ;  /* 0x0000002ecd827811 */ /* 0x000fe400078fd0ff */
[----:B------:R-:W-:Y:S02]  /*6810*/  PRMT R202, RZ, 0x7610, R202 ;  /* 0x00007610ffca7816 */ /* 0x000fe400000000ca */
[C---:B------:R-:W-:Y:S02]  /*6820*/  ISETP.GE.AND P3, PT, R135.reuse, UR14, PT ;  /* 0x0000000e87007c0c */ /* 0x040fe4000bf66270 */
[C---:B0-----:R-:W-:Y:S01]  /*6830*/  IADD3 R156, P0, R144.reuse, R90, RZ ;  /* 0x0000005a909c7210 */ /* 0x041fe20007f1e0ff */
[----:B------:R-:W-:Y:S01]  /*6840*/  IMAD R135, R135, UR18, RZ ;  /* 0x0000001287877c24 */ /* 0x000fe2000f8e02ff */
[----:B------:R-:W-:Y:S01]  /*6850*/  PRMT R199, RZ, 0x7610, R199 ;  /* 0x00007610ffc77816 */ /* 0x000fe200000000c7 */
[----:B------:R0:W4:Y:S01]  /*6860*/  @!P5 LDG.E.U8 R202, desc[UR16][R158.64] ;  /* 0x000000109ecad981 */ /* 0x000122000c1e1100 */
[----:B------:R-:W-:-:S02]  /*6870*/  LEA.HI.X.SX32 R157, R144, R2, 0x1, P0 ;  /* 0x00000002909d7211 */ /* 0x000fc400000f0eff */
[C---:B------:R-:W-:Y:S01]  /*6880*/  ISETP.GE.AND P2, PT, R130.reuse, UR14, PT ;  /* 0x0000000e82007c0c */ /* 0x040fe2000bf46270 */
[----:B------:R-:W-:Y:S02]  /*6890*/  IMAD R130, R130, UR18, RZ ;  /* 0x0000001282827c24 */ /* 0x000fe4000f8e02ff */
[----:B------:R1:W4:Y:S01]  /*68a0*/  @!P1 LDG.E.U8 R199, desc[UR16][R156.64] ;  /* 0x000000109cc79981 */ /* 0x000322000c1e1100 */
[C---:B0-----:R-:W-:Y:S02]  /*68b0*/  IADD3 R158, P0, R135.reuse, R90, RZ ;  /* 0x0000005a879e7210 */ /* 0x041fe40007f1e0ff */
[----:B------:R-:W-:Y:S02]  /*68c0*/  PRMT R200, RZ, 0x7610, R200 ;  /* 0x00007610ffc87816 */ /* 0x000fe400000000c8 */
[----:B------:R-:W-:Y:S02]  /*68d0*/  LEA.HI.X.SX32 R159, R135, R2, 0x1, P0 ;  /* 0x00000002879f7211 */ /* 0x000fe400000f0eff */
[----:B-1----:R-:W-:-:S02]  /*68e0*/  IADD3 R156, P1, R130, R90, RZ ;  /* 0x0000005a829c7210 */ /* 0x002fc40007f3e0ff */
[----:B------:R-:W-:Y:S01]  /*68f0*/  PRMT R198, RZ, 0x7610, R198 ;  /* 0x00007610ffc67816 */ /* 0x000fe200000000c6 */
[----:B------:R-:W4:Y:S01]  /*6900*/  @!P4 LDG.E.U8 R200, desc[UR16][R160.64] ;  /* 0x00000010a0c8c981 */ /* 0x000f22000c1e1100 */
[----:B------:R-:W-:Y:S02]  /*6910*/  PRMT R135, RZ, 0x7610, R135 ;  /* 0x00007610ff877816 */ /* 0x000fe40000000087 */
[----:B------:R-:W-:Y:S02]  /*6920*/  LEA.HI.X.SX32 R157, R130, R2, 0x1, P1 ;  /* 0x00000002829d7211 */ /* 0x000fe400008f0eff */
[----:B------:R-:W4:Y:S04]  /*6930*/  @!P3 LDG.E.U8 R198, desc[UR16][R158.64] ;  /* 0x000000109ec6b981 */ /* 0x000f28000c1e1100 */
[----:B------:R0:W4:Y:S01]  /*6940*/  @!P2 LDG.E.U8 R135, desc[UR16][R156.64] ;  /* 0x000000109c87a981 */ /* 0x000122000c1e1100 */
[----:B------:R-:W-:-:S05]  /*6950*/  LOP3.LUT R162, R205, 0x3f, RZ, 0xc0, !PT ;  /* 0x0000003fcda27812 */ /* 0x000fca00078ec0ff */
[C---:B------:R-:W-:Y:S01]  /*6960*/  IMAD R144, R162.reuse, UR15, RZ ;  /* 0x0000000fa2907c24 */ /* 0x040fe2000f8e02ff */
[----:B------:R-:W-:-:S04]  /*6970*/  ISETP.GE.AND P0, PT, R162, UR14, PT ;  /* 0x0000000ea2007c0c */ /* 0x000fc8000bf06270 */
[C---:B------:R-:W-:Y:S02]  /*6980*/  IADD3 RZ, P1, R144.reuse, R111, RZ ;  /* 0x0000006f90ff7210 */ /* 0x040fe40007f3e0ff */
[----:B------:R-:W-:Y:S01]  /*6990*/  SHF.R.S32.HI R130, RZ, 0x1f, R144 ;  /* 0x0000001fff827819 */ /* 0x000fe20000011490 */
[----:B0-----:R-:W-:Y:S01]  /*69a0*/  IMAD.IADD R156, R144, 0x1, R111 ;  /* 0x00000001909c7824 */ /* 0x001fe200078e026f */
[----:B------:R-:W-:-:S03]  /*69b0*/  PRMT R193, RZ, 0x7610, R193 ;  /* 0x00007610ffc17816 */ /* 0x000fc600000000c1 */
[----:B------:R-:W-:Y:S01]  /*69c0*/  IMAD.X R157, R130, 0x1, R120, P1 ;  /* 0x00000001829d7824 */ /* 0x000fe200008e0678 */
[----:B------:R-:W-:Y:S01]  /*69d0*/  BAR.SYNC.DEFER_BLOCKING 0x0 ;  /* 0x0000000000007b1d */ /* 0x000fe20000010000 */
[C---:B------:R-:W-:Y:S02]  /*69e0*/  IADD3 RZ, P1, R144.reuse, R115, RZ ;  /* 0x0000007390ff7210 */ /* 0x040fe40007f3e0ff */
[C---:B------:R-:W-:Y:S02]  /*69f0*/  IADD3 RZ, P2, R144.reuse, R113, RZ ;  /* 0x0000007190ff7210 */ /* 0x040fe40007f5e0ff */
[----:B------:R-:W-:Y:S01]  /*6a00*/  PRMT R185, RZ, 0x7610, R185 ;  /* 0x00007610ffb97816 */ /* 0x000fe200000000b9 */
[----:B------:R-:W-:Y:S01]  /*6a10*/  IMAD.IADD R158, R144, 0x1, R113 ;  /* 0x00000001909e7824 */ /* 0x000fe200078e0271 */
[----:B------:R-:W-:Y:S01]  /*6a20*/  PRMT R195, RZ, 0x7610, R195 ;  /* 0x00007610ffc37816 */ /* 0x000fe200000000c3 */
[----:B------:R-:W-:Y:S01]  /*6a30*/  IMAD.X R159, R130, 0x1, R122, P2 ;  /* 0x00000001829f7824 */ /* 0x000fe200010e067a */
[----:B------:R-:W-:-:S02]  /*6a40*/  IADD3 RZ, P2, R144, R117, RZ ;  /* 0x0000007590ff7210 */ /* 0x000fc40007f5e0ff */
[----:B------:R-:W-:Y:S02]  /*6a50*/  PRMT R163, RZ, 0x7610, R163 ;  /* 0x00007610ffa37816 */ /* 0x000fe400000000a3 */
[----:B------:R-:W-:Y:S01]  /*6a60*/  PRMT R187, RZ, 0x7610, R187 ;  /* 0x00007610ffbb7816 */ /* 0x000fe200000000bb */
[----:B------:R0:W4:Y:S04]  /*6a70*/  @!P0 LDG.E.U8 R193, desc[UR16][R156.64] ;  /* 0x000000109cc18981 */ /* 0x000128000c1e1100 */
[----:B------:R1:W4:Y:S01]  /*6a80*/  @!P0 LDG.E.U8 R195, desc[UR16][R158.64] ;  /* 0x000000109ec38981 */ /* 0x000322000c1e1100 */
[----:B0-----:R-:W-:Y:S02]  /*6a90*/  IMAD.IADD R156, R144, 0x1, R115 ;  /* 0x00000001909c7824 */ /* 0x001fe400078e0273 */
[----:B------:R-:W-:Y:S01]  /*6aa0*/  IMAD.X R157, R130, 0x1, R124, P1 ;  /* 0x00000001829d7824 */ /* 0x000fe200008e067c */
[C---:B------:R-:W-:Y:S01]  /*6ab0*/  IADD3 RZ, P1, R144.reuse, R6, RZ ;  /* 0x0000000690ff7210 */ /* 0x040fe20007f3e0ff */
[----:B-1----:R-:W-:-:S03]  /*6ac0*/  IMAD.IADD R158, R144, 0x1, R117 ;  /* 0x00000001909e7824 */ /* 0x002fc600078e0275 */
[----:B------:R0:W4:Y:S01]  /*6ad0*/  @!P0 LDG.E.U8 R185, desc[UR16][R156.64] ;  /* 0x000000109cb98981 */ /* 0x000122000c1e1100 */
[----:B------:R-:W-:Y:S01]  /*6ae0*/  IMAD.X R159, R130, 0x1, R125, P2 ;  /* 0x00000001829f7824 */ /* 0x000fe200010e067d */
[C---:B------:R-:W-:Y:S02]  /*6af0*/  IADD3 RZ, P2, R144.reuse, R7, RZ ;  /* 0x0000000790ff7210 */ /* 0x040fe40007f5e0ff */
[----:B------:R-:W-:Y:S02]  /*6b00*/  PRMT R166, RZ, 0x7610, R166 ;  /* 0x00007610ffa67816 */ /* 0x000fe400000000a6 */
[----:B------:R1:W4:Y:S01]  /*6b10*/  @!P0 LDG.E.U8 R187, desc[UR16][R158.64] ;  /* 0x000000109ebb8981 */ /* 0x000322000c1e1100 */
[----:B0-----:R-:W-:Y:S02]  /*6b20*/  IMAD.IADD R156, R144, 0x1, R6 ;  /* 0x00000001909c7824 */ /* 0x001fe400078e0206 */
[----:B------:R-:W-:Y:S01]  /*6b30*/  IMAD.X R157, R130, 0x1, R12, P1 ;  /* 0x00000001829d7824 */ /* 0x000fe200008e060c */
[----:B------:R-:W-:-:S02]  /*6b40*/  IADD3 RZ, P1, R144, R8, RZ ;  /* 0x0000000890ff7210 */ /* 0x000fc40007f3e0ff */
[----:B------:R-:W-:Y:S02]  /*6b50*/  PRMT R164, RZ, 0x7610, R164 ;  /* 0x00007610ffa47816 */ /* 0x000fe400000000a4 */
[----:B------:R0:W4:Y:S01]  /*6b60*/  @!P0 LDG.E.U8 R163, desc[UR16][R156.64] ;  /* 0x000000109ca38981 */ /* 0x000122000c1e1100 */
[----:B-1----:R-:W-:Y:S02]  /*6b70*/  IMAD.IADD R158, R144, 0x1, R7 ;  /* 0x00000001909e7824 */ /* 0x002fe400078e0207 */
[----:B------:R-:W-:Y:S01]  /*6b80*/  IMAD.X R159, R130, 0x1, R14, P2 ;  /* 0x00000001829f7824 */ /* 0x000fe200010e060e */
[C---:B------:R-:W-:Y:S02]  /*6b90*/  IADD3 RZ, P2, R144.reuse, R9, RZ ;  /* 0x0000000990ff7210 */ /* 0x040fe40007f5e0ff */
[----:B------:R-:W-:Y:S02]  /*6ba0*/  PRMT R165, RZ, 0x7610, R165 ;  /* 0x00007610ffa57816 */ /* 0x000fe400000000a5 */
[----:B------:R1:W4:Y:S01]  /*6bb0*/  @!P0 LDG.E.U8 R164, desc[UR16][R158.64] ;  /* 0x000000109ea48981 */ /* 0x000322000c1e1100 */
[----:B0-----:R-:W-:-:S02]  /*6bc0*/  IMAD.IADD R156, R144, 0x1, R8 ;  /* 0x00000001909c7824 */ /* 0x001fc400078e0208 */
[----:B------:R-:W-:-:S05]  /*6bd0*/  IMAD.X R157, R130, 0x1, R16, P1 ;  /* 0x00000001829d7824 */ /* 0x000fca00008e0610 */
[----:B------:R0:W4:Y:S01]  /*6be0*/  @!P0 LDG.E.U8 R166, desc[UR16][R156.64] ;  /* 0x000000109ca68981 */ /* 0x000122000c1e1100 */
[----:B-1----:R-:W-:Y:S02]  /*6bf0*/  IMAD.IADD R158, R144, 0x1, R9 ;  /* 0x00000001909e7824 */ /* 0x002fe400078e0209 */
[----:B------:R-:W-:Y:S01]  /*6c00*/  IMAD.X R159, R130, 0x1, R18, P2 ;  /* 0x00000001829f7824 */ /* 0x000fe200010e0612 */
[----:B------:R-:W-:-:S04]  /*6c10*/  PRMT R168, RZ, 0x7610, R168 ;  /* 0x00007610ffa87816 */ /* 0x000fc800000000a8 */
[----:B------:R1:W4:Y:S01]  /*6c20*/  @!P0 LDG.E.U8 R165, desc[UR16][R158.64] ;  /* 0x000000109ea58981 */ /* 0x000322000c1e1100 */
[----:B0-----:R-:W-:-:S05]  /*6c30*/  IADD3 R156, P1, R144, R119, RZ ;  /* 0x00000077909c7210 */ /* 0x001fca0007f3e0ff */
[----:B------:R-:W-:Y:S01]  /*6c40*/  IMAD.X R157, R130, 0x1, R126, P1 ;  /* 0x00000001829d7824 */ /* 0x000fe200008e067e */
[C---:B------:R-:W-:Y:S02]  /*6c50*/  IADD3 R160, P1, R144.reuse, R123, RZ ;  /* 0x0000007b90a07210 */ /* 0x040fe40007f3e0ff */
[----:B-1----:R-:W-:Y:S02]  /*6c60*/  IADD3 R158, P2, R144, R121, RZ ;  /* 0x00000079909e7210 */ /* 0x002fe40007f5e0ff */
[----:B------:R-:W-:Y:S01]  /*6c70*/  PRMT R167, RZ, 0x7610, R167 ;  /* 0x00007610ffa77816 */ /* 0x000fe200000000a7 */
[----:B------:R0:W4:Y:S01]  /*6c80*/  @!P0 LDG.E.U8 R168, desc[UR16][R156.64] ;  /* 0x000000109ca88981 */ /* 0x000122000c1e1100 */
[----:B------:R-:W-:Y:S01]  /*6c90*/  PRMT R169, RZ, 0x7610, R169 ;  /* 0x00007610ffa97816 */ /* 0x000fe200000000a9 */
[C---:B------:R-:W-:Y:S02]  /*6ca0*/  IMAD.X R161, R130.reuse, 0x1, R128, P1 ;  /* 0x0000000182a17824 */ /* 0x040fe400008e0680 */
[----:B------:R-:W-:-:S03]  /*6cb0*/  IMAD.X R159, R130, 0x1, R127, P2 ;  /* 0x00000001829f7824 */ /* 0x000fc600010e067f */
[----:B------:R1:W4:Y:S01]  /*6cc0*/  @!P0 LDG.E.U8 R169, desc[UR16][R160.64] ;  /* 0x00000010a0a98981 */ /* 0x000322000c1e1100 */
[----:B0-----:R-:W-:-:S03]  /*6cd0*/  IADD3 R156, P1, R144, R189, RZ ;  /* 0x000000bd909c7210 */ /* 0x001fc60007f3e0ff */
[----:B------:R0:W4:Y:S02]  /*6ce0*/  @!P0 LDG.E.U8 R167, desc[UR16][R158.64] ;  /* 0x000000109ea78981 */ /* 0x000124000c1e1100 */
[----:B------:R-:W-:Y:S01]  /*6cf0*/  IMAD.X R157, R130, 0x1, R129, P1 ;  /* 0x00000001829d7824 */ /* 0x000fe200008e0681 */
[----:B-1----:R-:W-:Y:S02]  /*6d00*/  PRMT R160, RZ, 0x7610, R160 ;  /* 0x00007610ffa07816 */ /* 0x002fe400000000a0 */
[----:B0-----:R-:W-:Y:S02]  /*6d10*/  IADD3 R158, P1, R144, R197, RZ ;  /* 0x000000c5909e7210 */ /* 0x001fe40007f3e0ff */
[----:B------:R-:W-:Y:S02]  /*6d20*/  PRMT R161, RZ, 0x7610, R161 ;  /* 0x00007610ffa17816 */ /* 0x000fe400000000a1 */
[----:B------:R0:W4:Y:S01]  /*6d30*/  @!P0 LDG.E.U8 R160, desc[UR16][R156.64] ;  /* 0x000000109ca08981 */ /* 0x000122000c1e1100 */
[----:B------:R-:W-:-:S05]  /*6d40*/  IMAD.X R159, R130, 0x1, R191, P1 ;  /* 0x00000001829f7824 */ /* 0x000fca00008e06bf */
[----:B------:R1:W4:Y:S01]  /*6d50*/  @!P0 LDG.E.U8 R161, desc[UR16][R158.64] ;  /* 0x000000109ea18981 */ /* 0x000322000c1e1100 */
[----:B0-----:R-:W-:-:S05]  /*6d60*/  IADD3 R156, P1, R144, R208, RZ ;  /* 0x000000d0909c7210 */ /* 0x001fca0007f3e0ff */
[----:B------:R-:W-:Y:S01]  /*6d70*/  IMAD.X R157, R130, 0x1, R206, P1 ;  /* 0x00000001829d7824 */ /* 0x000fe200008e06ce */
[----:B-1----:R-:W-:-:S06]  /*6d80*/  PRMT R158, RZ, 0x7610, R158 ;  /* 0x00007610ff9e7816 */ /* 0x002fcc000000009e */
[----:B------:R0:W4:Y:S01]  /*6d90*/  @!P0 LDG.E.U8 R158, desc[UR16][R156.64] ;  /* 0x000000109c9e8981 */ /* 0x000122000c1e1100 */
[----:B------:R-:W-:Y:S02]  /*6da0*/  PRMT R159, RZ, 0x7610, R159 ;  /* 0x00007610ff9f7816 */ /* 0x000fe4000000009f */
[----:B0-----:R-:W-:-:S05]  /*6db0*/  IADD3 R156, P1, R144, R211, RZ ;  /* 0x000000d3909c7210 */ /* 0x001fca0007f3e0ff */
[----:B------:R-:W-:-:S05]  /*6dc0*/  IMAD.X R157, R130, 0x1, R210, P1 ;  /* 0x00000001829d7824 */ /* 0x000fca00008e06d2 */
        /* <DEDUP_REMOVED lines=76> */
[----:B------:R0:W4:Y:S04]  /*7290*/  @!P0 LDG.E.U8 R192, desc[UR16][R156.64] ;  /* 0x000000109cc08981 */ /* 0x000128000c1e1100 */
[----:B------:R-:W0:Y:S01]  /*72a0*/  LDL R157, [R1] ;  /* 0x00000000019d7983 */ /* 0x000e220000100800 */
[----:B------:R-:W-:Y:S02]  /*72b0*/  PRMT R194, RZ, 0x7610, R194 ;  /* 0x00007610ffc27816 */ /* 0x000fe400000000c2 */
[----:B0-----:R-:W-:-:S05]  /*72c0*/  IADD3 R156, P1, R144, R157, RZ ;  /* 0x0000009d909c7210 */ /* 0x001fca0007f3e0ff */
[----:B------:R-:W-:-:S05]  /*72d0*/  IMAD.X R157, R130, 0x1, R252, P1 ;  /* 0x00000001829d7824 */ /* 0x000fca00008e06fc */
[----:B------:R0:W4:Y:S04]  /*72e0*/  @!P0 LDG.E.U8 R194, desc[UR16][R156.64] ;  /* 0x000000109cc28981 */ /* 0x000128000c1e1100 */
[----:B------:R-:W0:Y:S02]  /*72f0*/  LDL R157, [R1+0x8] ;  /* 0x00000800019d7983 */ /* 0x000e240000100800 */
[----:B0-----:R-:W-:Y:S02]  /*7300*/  IADD3 R156, P1, R144, R157, RZ ;  /* 0x0000009d909c7210 */ /* 0x001fe40007f3e0ff */
[----:B------:R-:W3:Y:S01]  /*7310*/  LDL R157, [R1+0x4] ;  /* 0x00000400019d7983 */ /* 0x000ee20000100800 */
[----:B------:R-:W-:Y:S02]  /*7320*/  PRMT R196, RZ, 0x7610, R196 ;  /* 0x00007610ffc47816 */ /* 0x000fe400000000c4 */
[----:B---3--:R-:W-:-:S05]  /*7330*/  IMAD.X R157, R130, 0x1, R157, P1 ;  /* 0x00000001829d7824 */ /* 0x008fca00008e069d */
[----:B------:R0:W3:Y:S04]  /*7340*/  @!P0 LDG.E.U8 R196, desc[UR16][R156.64] ;  /* 0x000000109cc48981 */ /* 0x0000e8000c1e1100 */
[----:B------:R-:W0:Y:S01]  /*7350*/  LDL R157, [R1+0x10] ;  /* 0x00001000019d7983 */ /* 0x000e220000100800 */
[----:B------:R-:W-:-:S05]  /*7360*/  IMAD.SHL.U32 R205, R205, 0x8, RZ ;  /* 0x00000008cdcd7824 */ /* 0x000fca00078e00ff */
[----:B------:R-:W-:Y:S02]  /*7370*/  LOP3.LUT R205, R205, 0x30, RZ, 0xc0, !PT ;  /* 0x00000030cdcd7812 */ /* 0x000fe400078ec0ff */
[----:B0-----:R-:W-:Y:S02]  /*7380*/  IADD3 R156, P1, R144, R157, RZ ;  /* 0x0000009d909c7210 */ /* 0x001fe40007f3e0ff */
[----:B------:R-:W2:Y:S01]  /*7390*/  LDL R157, [R1+0xc] ;  /* 0x00000c00019d7983 */ /* 0x000ea20000100800 */
[----:B------:R-:W-:Y:S01]  /*73a0*/  IMAD R205, R162, 0x40, R205 ;  /* 0x00000040a2cd7824 */ /* 0x000fe200078e02cd */
[----:B------:R-:W-:Y:S01]  /*73b0*/  PRMT R162, RZ, 0x7610, R162 ;  /* 0x00007610ffa27816 */ /* 0x000fe200000000a2 */
[----:B--2---:R-:W-:-:S05]  /*73c0*/  IMAD.X R157, R130, 0x1, R157, P1 ;  /* 0x00000001829d7824 */ /* 0x004fca00008e069d */
[----:B------:R0:W2:Y:S04]  /*73d0*/  @!P0 LDG.E.U8 R162, desc[UR16][R156.64] ;  /* 0x000000109ca28981 */ /* 0x0000a8000c1e1100 */
[----:B------:R-:W0:Y:S01]  /*73e0*/  LDL R157, [R1+0x18] ;  /* 0x00001800019d7983 */ /* 0x000e220000100800 */
[----:B------:R-:W-:-:S03]  /*73f0*/  LOP3.LUT R205, R205, R0, RZ, 0xfc, !PT ;  /* 0x00000000cdcd7212 */ /* 0x000fc600078efcff */
[----:B------:R-:W3:Y:S04]  /*7400*/  LDL.LU R0, [R1+0x4c] ;  /* 0x00004c0001007983 */ /* 0x000ee80000300800 */
[----:B------:R1:W-:Y:S04]  /*7410*/  STS.U8 [R205+UR12+0x2000], R155 ;  /* 0x0020009bcd007988 */ /* 0x0003e8000800000c */
[----:B-1----:R-:W5:Y:S01]  /*7420*/  LDL R155, [R1+0x20] ;  /* 0x00002000019b7983 */ /* 0x002f620000100800 */
[----:B0-----:R-:W-:-:S03]  /*7430*/  IADD3 R156, P1, R144, R157, RZ ;  /* 0x0000009d909c7210 */ /* 0x001fc60007f3e0ff */
[----:B------:R-:W4:Y:S04]  /*7440*/  LDL R157, [R1+0x14] ;  /* 0x00001400019d7983 */ /* 0x000f280000100800 */
[----:B------:R5:W-:Y:S01]  /*7450*/  STS.U8 [R205+UR12+0x2002], R154 ;  /* 0x0020029acd007988 */ /* 0x000be2000800000c */
[----:B------:R-:W-:Y:S01]  /*7460*/  PRMT R201, RZ, 0x7610, R201 ;  /* 0x00007610ffc97816 */ /* 0x000fe200000000c9 */
[----:B----4-:R-:W-:Y:S01]  /*7470*/  IMAD.X R157, R130, 0x1, R157, P1 ;  /* 0x00000001829d7824 */ /* 0x010fe200008e069d */
[----:B-----5:R-:W-:Y:S02]  /*7480*/  IADD3 R154, P1, R144, R155, RZ ;  /* 0x0000009b909a7210 */ /* 0x020fe40007f3e0ff */
[----:B------:R-:W4:Y:S04]  /*7490*/  LDL R155, [R1+0x1c] ;  /* 0x00001c00019b7983 */ /* 0x000f280000100800 */
[----:B------:R0:W5:Y:S02]  /*74a0*/  @!P0 LDG.E.U8 R201, desc[UR16][R156.64] ;  /* 0x000000109cc98981 */ /* 0x000164000c1e1100 */
[----:B0-----:R-:W-:Y:S01]  /*74b0*/  PRMT R156, RZ, 0x7610, R156 ;  /* 0x00007610ff9c7816 */ /* 0x001fe2000000009c */
[----:B----4-:R-:W-:-:S05]  /*74c0*/  IMAD.X R155, R130, 0x1, R155, P1 ;  /* 0x00000001829b7824 */ /* 0x010fca00008e069b */
[----:B------:R0:W4:Y:S04]  /*74d0*/  @!P0 LDG.E.U8 R156, desc[UR16][R154.64] ;  /* 0x000000109a9c8981 */ /* 0x000128000c1e1100 */
[----:B------:R-:W0:Y:S04]  /*74e0*/  LDL R155, [R1+0x28] ;  /* 0x00002800019b7983 */ /* 0x000e280000100800 */
[----:B------:R1:W-:Y:S04]  /*74f0*/  STS.U8 [R205+UR12+0x2004], R153 ;  /* 0x00200499cd007988 */ /* 0x0003e8000800000c */
[----:B-1----:R-:W2:Y:S01]  /*7500*/  LDL R153, [R1+0x30] ;  /* 0x0000300001997983 */ /* 0x002ea20000100800 */
[----:B0-----:R-:W-:-:S03]  /*7510*/  IADD3 R154, P1, R144, R155, RZ ;  /* 0x0000009b909a7210 */ /* 0x001fc60007f3e0ff */
[----:B------:R-:W3:Y:S04]  /*7520*/  LDL R155, [R1+0x24] ;  /* 0x00002400019b7983 */ /* 0x000ee80000100800 */
[----:B------:R2:W-:Y:S01]  /*7530*/  STS.U8 [R205+UR12+0x2006], R152 ;  /* 0x00200698cd007988 */ /* 0x0005e2000800000c */
[----:B------:R-:W-:Y:S01]  /*7540*/  PRMT R157, RZ, 0x7610, R157 ;  /* 0x00007610ff9d7816 */ /* 0x000fe2000000009d */
[----:B---3--:R-:W-:Y:S01]  /*7550*/  IMAD.X R155, R130, 0x1, R155, P1 ;  /* 0x00000001829b7824 */ /* 0x008fe200008e069b */
[----:B--2---:R-:W-:Y:S02]  /*7560*/  IADD3 R152, P1, R144, R153, RZ ;  /* 0x0000009990987210 */ /* 0x004fe40007f3e0ff */
[----:B------:R-:W2:Y:S04]  /*7570*/  LDL R153, [R1+0x2c] ;  /* 0x00002c0001997983 */ /* 0x000ea80000100800 */
[----:B------:R0:W3:Y:S02]  /*7580*/  @!P0 LDG.E.U8 R157, desc[UR16][R154.64] ;  /* 0x000000109a9d8981 */ /* 0x0000e4000c1e1100 */
[----:B0-----:R-:W-:Y:S01]  /*7590*/  PRMT R154, RZ, 0x7610, R154 ;  /* 0x00007610ff9a7816 */ /* 0x001fe2000000009a */
[----:B--2---:R-:W-:-:S05]  /*75a0*/  IMAD.X R153, R130, 0x1, R153, P1 ;  /* 0x0000000182997824 */ /* 0x004fca00008e0699 */
[----:B------:R0:W2:Y:S04]  /*75b0*/  @!P0 LDG.E.U8 R154, desc[UR16][R152.64] ;  /* 0x00000010989a8981 */ /* 0x0000a8000c1e1100 */
[----:B------:R-:W0:Y:S04]  /*75c0*/  LDL R153, [R1+0x38] ;  /* 0x0000380001997983 */ /* 0x000e280000100800 */
        /* <DEDUP_REMOVED lines=15> */
[----:B-1----:R-:W3:Y:S01]  /*76c0*/  LDL R149, [R1+0x50] ;  /* 0x0000500001957983 */ /* 0x002ee20000100800 */
[----:B0-----:R-:W-:-:S03]  /*76d0*/  IADD3 R150, P1, R144, R151, RZ ;  /* 0x0000009790967210 */ /* 0x001fc60007f3e0ff */
[----:B------:R-:W2:Y:S01]  /*76e0*/  LDL R151, [R1+0x44] ;  /* 0x0000440001977983 */ /* 0x000ea20000100800 */
[----:B------:R-:W-:Y:S02]  /*76f0*/  PRMT R153, RZ, 0x7610, R153 ;  /* 0x00007610ff997816 */ /* 0x000fe40000000099 */
[----:B------:R-:W-:Y:S01]  /*7700*/  PRMT R217, RZ, 0x7610, R217 ;  /* 0x00007610ffd97816 */ /* 0x000fe200000000d9 */
[----:B------:R0:W-:Y:S01]  /*7710*/  STS.U8 [R205+UR12+0x200e], R142 ;  /* 0x00200e8ecd007988 */ /* 0x0001e2000800000c */
[----:B------:R-:W-:Y:S01]  /*7720*/  PRMT R224, RZ, 0x7610, R224 ;  /* 0x00007610ffe07816 */ /* 0x000fe200000000e0 */
[----:B0-----:R-:W-:Y:S02]  /*7730*/  IMAD.IADD R142, R144, 0x1, R17 ;  /* 0x00000001908e7824 */ /* 0x001fe400078e0211 */
[----:B--2---:R-:W-:-:S05]  /*7740*/  IMAD.X R151, R130, 0x1, R151, P1 ;  /* 0x0000000182977824 */ /* 0x004fca00008e0697 */
[----:B------:R0:W2:Y:S02]  /*7750*/  @!P0 LDG.E.U8 R153, desc[UR16][R150.64] ;  /* 0x0000001096998981 */ /* 0x0000a4000c1e1100 */
[----:B0-----:R-:W-:Y:S02]  /*7760*/  LOP3.LUT R151, R205, 0x10, RZ, 0x3c, !PT ;  /* 0x00000010cd977812 */ /* 0x001fe400078e3cff */
[----:B---3--:R-:W-:-:S03]  /*7770*/  IADD3 R150, P1, R144, R149, RZ ;  /* 0x0000009590967210 */ /* 0x008fc60007f3e0ff */
[----:B------:R0:W-:Y:S02]  /*7780*/  STS.U8 [R151+UR12+0x2000], R137 ;  /* 0x0020008997007988 */ /* 0x0001e4000800000c */
[----:B0-----:R-:W-:Y:S01]  /*7790*/  IMAD.X R151, R130, 0x1, R0, P1 ;  /* 0x0000000182977824 */ /* 0x001fe200008e0600 */
[----:B------:R-:W-:Y:S02]  /*77a0*/  LOP3.LUT R137, R205, 0x10, RZ, 0x3c, !PT ;  /* 0x00000010cd897812 */ /* 0x000fe400078e3cff */
[----:B------:R-:W-:Y:S02]  /*77b0*/  IADD3 RZ, P1, R144, R10, RZ ;  /* 0x0000000a90ff7210 */ /* 0x000fe40007f3e0ff */
[----:B------:R0:W3:Y:S03]  /*77c0*/  @!P0 LDG.E.U8 R217, desc[UR16][R150.64] ;  /* 0x0000001096d98981 */ /* 0x0000e6000c1e1100 */
[----:B------:R-:W-:Y:S01]  /*77d0*/  IMAD.X R149, R130, 0x1, R20, P1 ;  /* 0x0000000182957824 */ /* 0x000fe200008e0614 */
[----:B------:R1:W-:Y:S01]  /*77e0*/  STS.U8 [R137+UR12+0x2002], R148 ;  /* 0x0020029489007988 */ /* 0x0003e2000800000c */
[----:B------:R-:W-:-:S02]  /*77f0*/  IADD3 RZ, P1, R144, R13, RZ ;  /* 0x0000000d90ff7210 */ /* 0x000fc40007f3e0ff */
[----:B0-----:R-:W-:Y:S01]  /*7800*/  PRMT R150, RZ, 0x7610, R150 ;  /* 0x00007610ff967816 */ /* 0x001fe20000000096 */
[----:B-1----:R-:W-:Y:S01]  /*7810*/  IMAD.IADD R148, R144, 0x1, R10 ;  /* 0x0000000190947824 */ /* 0x002fe200078e020a */
[----:B------:R-:W-:-:S04]  /*7820*/  PRMT R151, RZ, 0x7610, R151 ;  /* 0x00007610ff977816 */ /* 0x000fc80000000097 */
[----:B------:R0:W5:Y:S02]  /*7830*/  @!P0 LDG.E.U8 R150, desc[UR16][R148.64] ;  /* 0x0000001094968981 */ /* 0x000164000c1e1100 */
[----:B0-----:R-:W-:Y:S02]  /*7840*/  IMAD.IADD R148, R144, 0x1, R13 ;  /* 0x0000000190947824 */ /* 0x001fe400078e020d */
[----:B------:R-:W-:Y:S01]  /*7850*/  IMAD.X R149, R130, 0x1, R22, P1 ;  /* 0x0000000182957824 */ /* 0x000fe200008e0616 */
[----:B------:R-:W-:-:S04]  /*7860*/  IADD3 RZ, P1, R144, R15, RZ ;  /* 0x0000000f90ff7210 */ /* 0x000fc80007f3e0ff */
[----:B------:R0:W4:Y:S04]  /*7870*/  @!P0 LDG.E.U8 R151, desc[UR16][R148.64] ;  /* 0x0000001094978981 */ /* 0x000128000c1e1100 */
[----:B------:R-:W-:Y:S01]  /*7880*/  STS.U8 [R137+UR12+0x2004], R138 ;  /* 0x0020048a89007988 */ /* 0x000fe2000800000c */
[----:B0-----:R-:W-:Y:S02]  /*7890*/  IMAD.IADD R148, R144, 0x1, R15 ;  /* 0x0000000190947824 */ /* 0x001fe400078e020f */
[----:B------:R-:W-:Y:S01]  /*78a0*/  IMAD.X R149, R130, 0x1, R88, P1 ;  /* 0x0000000182957824 */ /* 0x000fe200008e0658 */
[----:B------:R-:W-:Y:S01]  /*78b0*/  IADD3 RZ, P1, R144, R17, RZ ;  /* 0x0000001190ff7210 */ /* 0x000fe20007f3e0ff */
[----:B------:R-:W-:Y:S04]  /*78c0*/  STS.U8 [R137+UR12+0x2006], R145 ;  /* 0x0020069189007988 */ /* 0x000fe8000800000c */
[----:B------:R0:W2:Y:S04]  /*78d0*/  @!P0 LDG.E.U8 R224, desc[UR16][R148.64] ;  /* 0x0000001094e08981 */ /* 0x0000a8000c1e1100 */
[----:B------:R1:W-:Y:S01]  /*78e0*/  STS.U8 [R137+UR12+0x2008], R143 ;  /* 0x0020088f89007988 */ /* 0x0003e2000800000c */
[----:B0-----:R-:W-:Y:S01]  /*78f0*/  PRMT R148, RZ, 0x7610, R148 ;  /* 0x00007610ff947816 */ /* 0x001fe20000000094 */
[----:B-1----:R-:W-:Y:S01]  /*7900*/  IMAD.X R143, R130, 0x1, R4, P1 ;  /* 0x00000001828f7824 */ /* 0x002fe200008e0604 */
[----:B------:R-:W-:-:S02]  /*7910*/  IADD3 RZ, P1, R144, R19, RZ ;  /* 0x0000001390ff7210 */ /* 0x000fc40007f3e0ff */
[----:B------:R-:W-:Y:S02]  /*7920*/  PRMT R149, RZ, 0x7610, R149 ;  /* 0x00007610ff957816 */ /* 0x000fe40000000095 */
[----:B------:R0:W5:Y:S01]  /*7930*/  @!P0 LDG.E.U8 R148, desc[UR16][R142.64] ;  /* 0x000000108e948981 */ /* 0x000162000c1e1100 */
[----:B------:R-:W-:-:S03]  /*7940*/  IMAD.IADD R138, R144, 0x1, R21 ;  /* 0x00000001908a7824 */ /* 0x000fc600078e0215 */
[----:B------:R-:W-:Y:S01]  /*7950*/  STS.U8 [R137+UR12+0x200a], R132 ;  /* 0x00200a8489007988 */ /* 0x000fe2000800000c */
[----:B0-----:R-:W-:Y:S02]  /*7960*/  IMAD.IADD R142, R144, 0x1, R19 ;  /* 0x00000001908e7824 */ /* 0x001fe400078e0213 */
[----:B------:R-:W-:Y:S01]  /*7970*/  IMAD.X R143, R130, 0x1, R92, P1 ;  /* 0x00000001828f7824 */ /* 0x000fe200008e065c */
[----:B------:R-:W-:Y:S01]  /*7980*/  IADD3 RZ, P1, R144, R21, RZ ;  /* 0x0000001590ff7210 */ /* 0x000fe20007f3e0ff */
[----:B------:R0:W-:Y:S04]  /*7990*/  STS.U8 [R137+UR12+0x200c], R139 ;  /* 0x00200c8b89007988 */ /* 0x0001e8000800000c */
[----:B------:R1:W5:Y:S01]  /*79a0*/  @!P0 LDG.E.U8 R149, desc[UR16][R142.64] ;  /* 0x000000108e958981 */ /* 0x000362000c1e1100 */
[----:B0-----:R-:W-:Y:S01]  /*79b0*/  IMAD.X R139, R130, 0x1, R94, P1 ;  /* 0x00000001828b7824 */ /* 0x001fe200008e065e */
[----:B------:R-:W-:-:S02]  /*79c0*/  IADD3 RZ, P1, R144, R23, RZ ;  /* 0x0000001790ff7210 */ /* 0x000fc40007f3e0ff */
[----:B-1----:R-:W-:Y:S01]  /*79d0*/  PRMT R142, RZ, 0x7610, R142 ;  /* 0x00007610ff8e7816 */ /* 0x002fe2000000008e */
[----:B------:R0:W-:Y:S05]  /*79e0*/  STS.U8 [R137+UR12+0x200e], R136 ;  /* 0x00200e8889007988 */ /* 0x0001ea000800000c */
[----:B------:R1:W4:Y:S01]  /*79f0*/  @!P0 LDG.E.U8 R142, desc[UR16][R138.64] ;  /* 0x000000108a8e8981 */ /* 0x000322000c1e1100 */
[----:B0-----:R-:W-:Y:S02]  /*7a00*/  IMAD.IADD R136, R144, 0x1, R23 ;  /* 0x0000000190887824 */ /* 0x001fe400078e0217 */
[----:B------:R-:W-:Y:S01]  /*7a10*/  IMAD.X R137, R130, 0x1, R96, P1 ;  /* 0x0000000182897824 */ /* 0x000fe200008e0660 */
[----:B------:R-:W-:-:S02]  /*7a20*/  IADD3 RZ, P1, R144, R89, RZ ;  /* 0x0000005990ff7210 */ /* 0x000fc40007f3e0ff */
[----:B-1----:R-:W-:Y:S02]  /*7a30*/  PRMT R138, RZ, 0x7610, R138 ;  /* 0x00007610ff8a7816 */ /* 0x002fe4000000008a */
[----:B------:R-:W-:Y:S02]  /*7a40*/  PRMT R139, RZ, 0x7610, R139 ;  /* 0x00007610ff8b7816 */ /* 0x000fe4000000008b */
[----:B------:R-:W-:Y:S02]  /*7a50*/  LOP3.LUT R143, R205, 0x20, RZ, 0x3c, !PT ;  /* 0x00000020cd8f7812 */ /* 0x000fe400078e3cff */
[----:B------:R0:W3:Y:S01]  /*7a60*/  @!P0 LDG.E.U8 R138, desc[UR16][R136.64] ;  /* 0x00000010888a8981 */ /* 0x0000e2000c1e1100 */
[----:B------:R-:W-:-:S03]  /*7a70*/  IMAD.IADD R132, R144, 0x1, R91 ;  /* 0x0000000190847824 */ /* 0x000fc600078e025b */
[----:B------:R1:W-:Y:S01]  /*7a80*/  STS.U8 [R143+UR12+0x2002], R133 ;  /* 0x002002858f007988 */ /* 0x0003e2000800000c */
[----:B0-----:R-:W-:Y:S02]  /*7a90*/  IMAD.IADD R136, R144, 0x1, R89 ;  /* 0x0000000190887824 */ /* 0x001fe400078e0259 */
[----:B------:R-:W-:Y:S01]  /*7aa0*/  IMAD.X R137, R130, 0x1, R98, P1 ;  /* 0x0000000182897824 */ /* 0x000fe200008e0662 */
[----:B------:R-:W-:-:S04]  /*7ab0*/  IADD3 RZ, P1, R144, R91, RZ ;  /* 0x0000005b90ff7210 */ /* 0x000fc80007f3e0ff */
[----:B------:R0:W5:Y:S01]  /*7ac0*/  @!P0 LDG.E.U8 R139, desc[UR16][R136.64] ;  /* 0x00000010888b8981 */ /* 0x000162000c1e1100 */
[----:B-1----:R-:W-:Y:S01]  /*7ad0*/  IMAD.X R133, R130, 0x1, R100, P1 ;  /* 0x0000000182857824 */ /* 0x002fe200008e0664 */
[----:B------:R-:W-:Y:S02]  /*7ae0*/  IADD3 RZ, P1, R144, R93, RZ ;  /* 0x0000005d90ff7210 */ /* 0x000fe40007f3e0ff */
[----:B------:R1:W-:Y:S01]  /*7af0*/  STS.U8 [R143+UR12+0x2004], R131 ;  /* 0x002004838f007988 */ /* 0x0003e2000800000c */
[----:B0-----:R-:W-:Y:S02]  /*7b00*/  PRMT R136, RZ, 0x7610, R136 ;  /* 0x00007610ff887816 */ /* 0x001fe40000000088 */
[----:B-1----:R-:W-:-:S04]  /*7b10*/  PRMT R131, RZ, 0x7610, R131 ;  /* 0x00007610ff837816 */ /* 0x002fc80000000083 */
[----:B------:R0:W5:Y:S01]  /*7b20*/  @!P0 LDG.E.U8 R136, desc[UR16][R132.64] ;  /* 0x0000001084888981 */ /* 0x000162000c1e1100 */
[----:B------:R-:W-:Y:S01]  /*7b30*/  PRMT R137, RZ, 0x7610, R137 ;  /* 0x00007610ff897816 */ /* 0x000fe20000000089 */
[----:B0-----:R-:W-:Y:S02]  /*7b40*/  IMAD.IADD R132, R144, 0x1, R93 ;  /* 0x0000000190847824 */ /* 0x001fe400078e025d */
[----:B------:R-:W-:Y:S01]  /*7b50*/  IMAD.X R133, R130, 0x1, R102, P1 ;  /* 0x0000000182857824 */ /* 0x000fe200008e0666 */
[----:B------:R-:W-:-:S04]  /*7b60*/  IADD3 RZ, P1, R144, R95, RZ ;  /* 0x0000005f90ff7210 */ /* 0x000fc80007f3e0ff */
[----:B------:R0:W4:Y:S04]  /*7b70*/  @!P0 LDG.E.U8 R131, desc[UR16][R132.64] ;  /* 0x0000001084838981 */ /* 0x000128000c1e1100 */
[----:B------:R1:W-:Y:S01]  /*7b80*/  STS.U8 [R143+UR12+0x2008], R140 ;  /* 0x0020088c8f007988 */ /* 0x0003e2000800000c */
[----:B0-----:R-:W-:Y:S02]  /*7b90*/  IMAD.IADD R132, R144, 0x1, R95 ;  /* 0x0000000190847824 */ /* 0x001fe400078e025f */
[----:B------:R-:W-:Y:S01]  /*7ba0*/  IMAD.X R133, R130, 0x1, R104, P1 ;  /* 0x0000000182857824 */ /* 0x000fe200008e0668 */
[----:B------:R-:W-:Y:S02]  /*7bb0*/  IADD3 RZ, P1, R144, R97, RZ ;  /* 0x0000006190ff7210 */ /* 0x000fe40007f3e0ff */
[----:B-1----:R-:W-:-:S02]  /*7bc0*/  PRMT R140, RZ, 0x7610, R140 ;  /* 0x00007610ff8c7816 */ /* 0x002fc4000000008c */
[----:B------:R0:W5:Y:S04]  /*7bd0*/  @!P0 LDG.E.U8 R137, desc[UR16][R132.64] ;  /* 0x0000001084898981 */ /* 0x000168000c1e1100 */
[----:B------:R1:W-:Y:S01]  /*7be0*/  STS.U8 [R143+UR12+0x200a], R134 ;  /* 0x00200a868f007988 */ /* 0x0003e2000800000c */
[----:B0-----:R-:W-:Y:S02]  /*7bf0*/  IMAD.IADD R132, R144, 0x1, R97 ;  /* 0x0000000190847824 */ /* 0x001fe400078e0261 */
[----:B------:R-:W-:Y:S01]  /*7c00*/  IMAD.X R133, R130, 0x1, R106, P1 ;  /* 0x0000000182857824 */ /* 0x000fe200008e066a */
[----:B------:R-:W-:Y:S02]  /*7c10*/  IADD3 RZ, P1, R144, R99, RZ ;  /* 0x0000006390ff7210 */ /* 0x000fe40007f3e0ff */
[----:B-1----:R-:W-:-:S02]  /*7c20*/  PRMT R134, RZ, 0x7610, R134 ;  /* 0x00007610ff867816 */ /* 0x002fc40000000086 */
[----:B------:R0:W4:Y:S04]  /*7c30*/  @!P0 LDG.E.U8 R140, desc[UR16][R132.64] ;  /* 0x00000010848c8981 */ /* 0x000128000c1e1100 */
        /* <DEDUP_REMOVED lines=12> */
[----:B------:R-:W-:Y:S01]  /*7d00*/  STS.U8 [R143+UR12+0x2000], R147 ;  /* 0x002000938f007988 */ /* 0x000fe2000800000c */
[----:B0-----:R-:W-:Y:S02]  /*7d10*/  IMAD.IADD R132, R144, 0x1, R103 ;  /* 0x0000000190847824 */ /* 0x001fe400078e0267 */
[----:B------:R-:W-:Y:S01]  /*7d20*/  IMAD.X R133, R130, 0x1, R112, P1 ;  /* 0x0000000182857824 */ /* 0x000fe200008e0670 */
[C---:B------:R-:W-:Y:S01]  /*7d30*/  IADD3 RZ, P1, R144.reuse, R105, RZ ;  /* 0x0000006990ff7210 */ /* 0x040fe20007f3e0ff */
[----:B------:R0:W-:Y:S04]  /*7d40*/  STS.U8 [R143+UR12+0x2006], R146 ;  /* 0x002006928f007988 */ /* 0x0001e8000800000c */
[----:B------:R1:W4:Y:S01]  /*7d50*/  @!P0 LDG.E.U8 R135, desc[UR16][R132.64] ;  /* 0x0000001084878981 */ /* 0x000322000c1e1100 */
[----:B0-----:R-:W-:Y:S01]  /*7d60*/  PRMT R143, RZ, 0x7610, R143 ;  /* 0x00007610ff8f7816 */ /* 0x001fe2000000008f */
[----:B-1----:R-:W-:-:S02]  /*7d70*/  IMAD.IADD R132, R144, 0x1, R105 ;  /* 0x0000000190847824 */ /* 0x002fc400078e0269 */
[----:B------:R-:W-:Y:S01]  /*7d80*/  IMAD.X R133, R130, 0x1, R114, P1 ;  /* 0x0000000182857824 */ /* 0x000fe200008e0672 */
[C---:B------:R-:W-:Y:S02]  /*7d90*/  IADD3 RZ, P1, R144.reuse, R107, RZ ;  /* 0x0000006b90ff7210 */ /* 0x040fe40007f3e0ff */
[----:B------:R-:W-:Y:S02]  /*7da0*/  PRMT R146, RZ, 0x7610, R146 ;  /* 0x00007610ff927816 */ /* 0x000fe40000000092 */
[----:B------:R0:W4:Y:S02]  /*7db0*/  @!P0 LDG.E.U8 R143, desc[UR16][R132.64] ;  /* 0x00000010848f8981 */ /* 0x000124000c1e1100 */
[----:B0-----:R-:W-:Y:S02]  /*7dc0*/  IMAD.IADD R132, R144, 0x1, R107 ;  /* 0x0000000190847824 */ /* 0x001fe400078e026b */
[----:B------:R-:W-:Y:S01]  /*7dd0*/  IMAD.X R133, R130, 0x1, R116, P1 ;  /* 0x0000000182857824 */ /* 0x000fe200008e0674 */
[----:B------:R-:W-:-:S04]  /*7de0*/  IADD3 RZ, P1, R144, R109, RZ ;  /* 0x0000006d90ff7210 */ /* 0x000fc80007f3e0ff */
[----:B------:R0:W4:Y:S01]  /*7df0*/  @!P0 LDG.E.U8 R146, desc[UR16][R132.64] ;  /* 0x0000001084928981 */ /* 0x000122000c1e1100 */
[----:B------:R-:W-:Y:S01]  /*7e00*/  PRMT R147, RZ, 0x7610, R147 ;  /* 0x00007610ff937816 */ /* 0x000fe20000000093 */
[----:B0-----:R-:W-:Y:S01]  /*7e10*/  IMAD.X R133, R130, 0x1, R118, P1 ;  /* 0x0000000182857824 */ /* 0x001fe200008e0676 */
[C---:B------:R-:W-:Y:S01]  /*7e20*/  IADD3 RZ, P1, R144.reuse, R3, RZ ;  /* 0x0000000390ff7210 */ /* 0x040fe20007f3e0ff */
[C---:B------:R-:W-:Y:S02]  /*7e30*/  IMAD.IADD R132, R144.reuse, 0x1, R109 ;  /* 0x0000000190847824 */ /* 0x040fe400078e026d */
[----:B------:R-:W-:Y:S02]  /*7e40*/  IMAD.IADD R144, R144, 0x1, R3 ;  /* 0x0000000190907824 */ /* 0x000fe400078e0203 */
[----:B------:R-:W-:Y:S01]  /*7e50*/  IMAD.X R145, R130, 0x1, R11, P1 ;  /* 0x0000000182917824 */ /* 0x000fe200008e060b */
[----:B------:R-:W-:Y:S01]  /*7e60*/  PRMT R130, RZ, 0x7610, R130 ;  /* 0x00007610ff827816 */ /* 0x000fe20000000082 */
[----:B------:R0:W4:Y:S05]  /*7e70*/  @!P0 LDG.E.U8 R147, desc[UR16][R132.64] ;  /* 0x0000001084938981 */ /* 0x00012a000c1e1100 */
[----:B------:R-:W4:Y:S01]  /*7e80*/  @!P0 LDG.E.U8 R130, desc[UR16][R144.64] ;  /* 0x0000001090828981 */ /* 0x000f22000c1e1100 */
[----:B0-----:R-:W0:Y:S01]  /*7e90*/  S2R R133, SR_TID.X ;  /* 0x0000000000857919 */ /* 0x001e220000002100 */
[----:B------:R-:W-:-:S05]  /*7ea0*/  LOP3.LUT R205, R205, 0x30, RZ, 0x3c, !PT ;  /* 0x00000030cdcd7812 */ /* 0x000fca00078e3cff */
[----:B------:R1:W-:Y:S04]  /*7eb0*/  STS.U8 [R205+UR12+0x2000], R207 ;  /* 0x002000cfcd007988 */ /* 0x0003e8000800000c */
[----:B------:R1:W-:Y:S04]  /*7ec0*/  STS.U8 [R205+UR12+0x2002], R204 ;  /* 0x002002cccd007988 */ /* 0x0003e8000800000c */
[----:B-1----:R-:W4:Y:S04]  /*7ed0*/  LDL.LU R207, [R1+0x44] ;  /* 0x0000440001cf7983 */ /* 0x002f280000300800 */
[----:B------:R-:W4:Y:S04]  /*7ee0*/  LDL.LU R204, [R1+0x3c] ;  /* 0x00003c0001cc7983 */ /* 0x000f280000300800 */
[----:B------:R-:W4:Y:S04]  /*7ef0*/  LDL.LU R144, [R1+0x2c] ;  /* 0x00002c0001907983 */ /* 0x000f280000300800 */
[----:B------:R-:W4:Y:S04]  /*7f00*/  LDL.LU R145, [R1+0x34] ;  /* 0x0000340001917983 */ /* 0x000f280000300800 */
[----:B------:R1:W-:Y:S01]  /*7f10*/  STS.U8 [R205+UR12+0x2004], R209 ;  /* 0x002004d1cd007988 */ /* 0x0003e2000800000c */
[----:B0-----:R-:W-:-:S03]  /*7f20*/  LOP3.LUT R133, R133, 0x7f, RZ, 0xc0, !PT ;  /* 0x0000007f85857812 */ /* 0x001fc600078ec0ff */
[----:B------:R0:W-:Y:S04]  /*7f30*/  STS.U8 [R205+UR12+0x2006], R203 ;  /* 0x002006cbcd007988 */ /* 0x0001e8000800000c */
[----:B------:R2:W-:Y:S04]  /*7f40*/  STS.U8 [R205+UR12+0x2008], R202 ;  /* 0x002008cacd007988 */ /* 0x0005e8000800000c */
[----:B-1----:R-:W4:Y:S04]  /*7f50*/  LDL.LU R209, [R1+0x24] ;  /* 0x0000240001d17983 */ /* 0x002f280000300800 */
[----:B0-----:R-:W4:Y:S04]  /*7f60*/  LDL.LU R203, [R1+0x50] ;  /* 0x0000500001cb7983 */ /* 0x001f280000300800 */
[----:B--2---:R-:W2:Y:S04]  /*7f70*/  LDL.LU R202, [R1+0x1c] ;  /* 0x00001c0001ca7983 */ /* 0x004ea80000300800 */
[----:B------:R0:W-:Y:S04]  /*7f80*/  STS.U8 [R205+UR12+0x200a], R200 ;  /* 0x00200ac8cd007988 */ /* 0x0001e8000800000c */
[----:B------:R1:W-:Y:S04]  /*7f90*/  STS.U8 [R205+UR12+0x200c], R199 ;  /* 0x00200cc7cd007988 */ /* 0x0003e8000800000c */
[----:B------:R1:W-:Y:S04]  /*7fa0*/  STS.U8 [R205+UR12+0x200e], R198 ;  /* 0x00200ec6cd007988 */ /* 0x0003e8000800000c */
[----:B0-----:R-:W2:Y:S04]  /*7fb0*/  LDL.LU R200, [R1+0x48] ;  /* 0x0000480001c87983 */ /* 0x001ea80000300800 */
[----:B-1----:R-:W2:Y:S04]  /*7fc0*/  LDL.LU R199, [R1+0x14] ;  /* 0x0000140001c77983 */ /* 0x002ea80000300800 */
[----:B------:R-:W2:Y:S04]  /*7fd0*/  LDL.LU R198, [R1+0xc] ;  /* 0x00000c0001c67983 */ /* 0x000ea80000300800 */
[----:B------:R-:W2:Y:S04]  /*7fe0*/  LDL.LU R205, [R1+0x40] ;  /* 0x0000400001cd7983 */ /* 0x000ea80000300800 */
[----:B------:R0:W-:Y:S04]  /*7ff0*/  STS.U8 [R133+UR12+0x1400], R193 ;  /* 0x001400c185007988 */ /* 0x0001e8000800000c */
[----:B------:R1:W-:Y:S04]  /*8000*/  STS.U8 [R133+UR12+0x1e00], R166 ;  /* 0x001e00a685007988 */ /* 0x0003e8000800000c */
[----:B------:R3:W-:Y:S04]  /*8010*/  STS.U8 [R133+UR12+0x1200], R168 ;  /* 0x001200a885007988 */ /* 0x0007e8000800000c */
[----:B0-----:R-:W2:Y:S04]  /*8020*/  LDL.LU R193, [R1+0x38] ;  /* 0x0000380001c17983 */ /* 0x001ea80000300800 */
[----:B-1----:R-:W2:Y:S04]  /*8030*/  LDL.LU R166, [R1+0x4] ;  /* 0x0000040001a67983 */ /* 0x002ea80000300800 */
[----:B---3--:R-:W3:Y:S04]  /*8040*/  LDL.LU R168, [R1+0x30] ;  /* 0x0000300001a87983 */ /* 0x008ee80000300800 */
[----:B------:R0:W-:Y:S04]  /*8050*/  STS.U8 [R133+UR12+0x1000], R161 ;  /* 0x001000a185007988 */ /* 0x0001e8000800000c */
[----:B------:R1:W-:Y:S04]  /*8060*/  STS.U8 [R133+UR12+0xe00], R171 ;  /* 0x000e00ab85007988 */ /* 0x0003e8000800000c */
[----:B------:R1:W-:Y:S04]  /*8070*/  STS.U8 [R133+UR12+0xc00], R175 ;  /* 0x000c00af85007988 */ /* 0x0003e8000800000c */
[----:B0-----:R-:W2:Y:S04]  /*8080*/  LDL.LU R161, [R1+0x28] ;  /* 0x0000280001a17983 */ /* 0x001ea80000300800 */
[----:B-1----:R-:W3:Y:S04]  /*8090*/  LDL.LU R171, [R1+0x20] ;  /* 0x0000200001ab7983 */ /* 0x002ee80000300800 */
[----:B------:R-:W2:Y:S04]  /*80a0*/  LDL.LU R175, [R1+0x18] ;  /* 0x0000180001af7983 */ /* 0x000ea80000300800 */
[----:B------:R0:W-:Y:S04]  /*80b0*/  STS.U8 [R133+UR12+0xa00], R179 ;  /* 0x000a00b385007988 */ /* 0x0001e8000800000c */
[----:B------:R1:W-:Y:S04]  /*80c0*/  STS.U8 [R133+UR12+0x800], R183 ;  /* 0x000800b785007988 */ /* 0x0003e8000800000c */
[----:B------:R1:W-:Y:S04]  /*80d0*/  STS.U8 [R133+UR12+0x600], R190 ;  /* 0x000600be85007988 */ /* 0x0003e8000800000c */
[----:B0-----:R-:W3:Y:S04]  /*80e0*/  LDL.LU R179, [R1+0x10] ;  /* 0x0000100001b37983 */ /* 0x001ee80000300800 */
[----:B-1----:R-:W2:Y:S04]  /*80f0*/  LDL.LU R183, [R1+0x8] ;  /* 0x0000080001b77983 */ /* 0x002ea80000300800 */
[----:B------:R-:W3:Y:S01]  /*8100*/  LDL.LU R190, [R1] ;  /* 0x0000000001be7983 */ /* 0x000ee20000300800 */
[----:B------:R-:W0:Y:S03]  /*8110*/  S2R R132, SR_TID.X ;  /* 0x0000000000847919 */ /* 0x000e260000002100 */
[----:B------:R0:W-:Y:S04]  /*8120*/  STS.U8 [R133+UR12+0x1a00], R138 ;  /* 0x001a008a85007988 */ /* 0x0001e8000800000c */
[----:B------:R-:W-:Y:S04]  /*8130*/  STS.U8 [R133+UR12+0x400], R162 ;  /* 0x000400a285007988 */ /* 0x000fe8000800000c */
[----:B------:R-:W-:Y:S04]  /*8140*/  STS.U8 [R133+UR12+0x200], R154 ;  /* 0x0002009a85007988 */ /* 0x000fe8000800000c */
[----:B------:R-:W-:Y:S04]  /*8150*/  STS.U8 [R133+UR12], R217 ;  /* 0x000000d985007988 */ /* 0x000fe8000800000c */
[----:B------:R-:W-:Y:S04]  /*8160*/  STS.U8 [R133+UR12+0x1c00], R224 ;  /* 0x001c00e085007988 */ /* 0x000fe8000800000c */
[----:B-----5:R-:W-:Y:S01]  /*8170*/  STS.U8 [R133+UR12+0x1800], R137 ;  /* 0x0018008985007988 */ /* 0x020fe2000800000c */
[----:B0-----:R-:W-:-:S04]  /*8180*/  LOP3.LUT R138, R132, 0x7f, RZ, 0xc0, !PT ;  /* 0x0000007f848a7812 */ /* 0x001fc800078ec0ff */
[C---:B------:R-:W-:Y:S01]  /*8190*/  LOP3.LUT R132, R138.reuse, 0x10, RZ, 0x3c, !PT ;  /* 0x000000108a847812 */ /* 0x040fe200078e3cff */
[----:B----4-:R-:W-:Y:S04]  /*81a0*/  STS.U8 [R133+UR12+0x1600], R135 ;  /* 0x0016008785007988 */ /* 0x010fe8000800000c */
[----:B------:R0:W-:Y:S04]  /*81b0*/  STS.U8 [R132+UR12+0x1880], R131 ;  /* 0x0018808384007988 */ /* 0x0001e8000800000c */
[----:B------:R-:W-:Y:S01]  /*81c0*/  STS.U8 [R132+UR12+0x80], R153 ;  /* 0x0000809984007988 */ /* 0x000fe2000800000c */
[----:B0-----:R-:W-:-:S02]  /*81d0*/  LOP3.LUT R131, R138, 0x20, RZ, 0x3c, !PT ;  /* 0x000000208a837812 */ /* 0x001fc400078e3cff */
[----:B------:R-:W-:Y:S01]  /*81e0*/  LOP3.LUT R138, R138, 0x30, RZ, 0x3c, !PT ;  /* 0x000000308a8a7812 */ /* 0x000fe200078e3cff */
[----:B------:R-:W-:Y:S04]  /*81f0*/  STS.U8 [R132+UR12+0x280], R157 ;  /* 0x0002809d84007988 */ /* 0x000fe8000800000c */
        /* <DEDUP_REMOVED lines=44> */
[----:B------:R0:W-:Y:S01]  /*84c0*/  STS.U8 [R138+UR12+0x1f80], R130 ;  /* 0x001f80828a007988 */ /* 0x0001e2000800000c */
[----:B------:R1:W-:Y:S06]  /*84d0*/  MEMBAR.ALL.CTA ;  /* 0x0000000000007992 */ /* 0x0003ec0000008000 */
[----:B-1----:R-:W1:Y:S01]  /*84e0*/  FENCE.VIEW.ASYNC.S ;  /* 0x00000000000073c6 */ /* 0x002e620000000000 */
[----:B------:R-:W-:Y:S01]  /*84f0*/  UMOV UR20, UR4 ;  /* 0x0000000400147c82 */ /* 0x000fe20008000000 */
[----:B------:R-:W-:Y:S01]  /*8500*/  UMOV UR21, 0x80000020 ;  /* 0x8000002000157882 */ /* 0x000fe20000000000 */
[----:B------:R-:W-:Y:S01]  /*8510*/  UMOV UR22, UR6 ;  /* 0x0000000600167c82 */ /* 0x000fe20008000000 */
[----:B------:R-:W-:Y:S01]  /*8520*/  UMOV UR23, 0x80000020 ;  /* 0x8000002000177882 */ /* 0x000fe20000000000 */
[----:B------:R-:W-:-:S02]  /*8530*/  USHF.R.S32.HI UR19, URZ, 0x1f, UR13 ;  /* 0x0000001f3f137899 */ /* 0x000fc4000801140d */
[----:B------:R-:W-:Y:S01]  /*8540*/  IADD3 R3, P2, R3, UR13, RZ ;  /* 0x0000000d03037c10 */ /* 0x000fe2000ff5e0ff */
[----:B0-----:R-:W0:Y:S08]  /*8550*/  LDC R130, c[0x0][0x238] ;  /* 0x00008e00ff827b82 */ /* 0x001e300000000800 */
[----:B-1----:R-:W-:Y:S06]  /*8560*/  BAR.SYNC.DEFER_BLOCKING 0x0 ;  /* 0x0000000000007b1d */ /* 0x002fec0000010000 */
[----:B------:R-:W-:-:S06]  /*8570*/  WARPGROUP.ARRIVE ;  /* 0x00000000000079c5 */ /* 0x000fcc0000000000 */
[----:B------:R-:W-:Y:S01]  /*8580*/  QGMMA.64x128x32.F32.E4M3.E4M3 R24, gdesc[UR20], R24 ;  /* 0x01e00000141879f3 */ /* 0x000fe20008700818 */
[----:B------:R-:W-:Y:S02]  /*8590*/  IADD3 R6, P3, R6, UR13, RZ ;  /* 0x0000000d06067c10 */ /* 0x000fe4000ff7e0ff */
[----:B------:R-:W-:Y:S02]  /*85a0*/  IADD3 R7, P4, R7, UR13, RZ ;  /* 0x0000000d07077c10 */ /* 0x000fe4000ff9e0ff */
[----:B------:R-:W-:Y:S02]  /*85b0*/  IADD3 R8, P5, R8, UR13, RZ ;  /* 0x0000000d08087c10 */ /* 0x000fe4000ffbe0ff */
[----:B------:R-:W-:Y:S02]  /*85c0*/  IADD3 R9, P6, R9, UR13, RZ ;  /* 0x0000000d09097c10 */ /* 0x000fe4000ffde0ff */
[----:B------:R-:W-:Y:S02]  /*85d0*/  IADD3 R10, P1, R10, UR13, RZ ;  /* 0x0000000d0a0a7c10 */ /* 0x000fe4000ff3e0ff */
[----:B------:R-:W-:-:S02]  /*85e0*/  IADD3.X R11, R11, UR19, RZ, P2, !PT ;  /* 0x000000130b0b7c10 */ /* 0x000fc400097fe4ff */
[----:B------:R-:W-:Y:S02]  /*85f0*/  IADD3 R13, P2, R13, UR13, RZ ;  /* 0x0000000d0d0d7c10 */ /* 0x000fe4000ff5e0ff */
[----:B------:R-:W-:Y:S02]  /*8600*/  IADD3.X R12, R12, UR19, RZ, P3, !PT ;  /* 0x000000130c0c7c10 */ /* 0x000fe40009ffe4ff */
[----:B------:R-:W-:Y:S02]  /*8610*/  IADD3 R15, P3, R15, UR13, RZ ;  /* 0x0000000d0f0f7c10 */ /* 0x000fe4000ff7e0ff */
[----:B------:R-:W-:Y:S02]  /*8620*/  IADD3.X R14, R14, UR19, RZ, P4, !PT ;  /* 0x000000130e0e7c10 */ /* 0x000fe4000a7fe4ff */
[----:B------:R-:W-:Y:S02]  /*8630*/  IADD3 R17, P4, R17, UR13, RZ ;  /* 0x0000000d11117c10 */ /* 0x000fe4000ff9e0ff */
[----:B------:R-:W-:-:S02]  /*8640*/  IADD3.X R16, R16, UR19, RZ, P5, !PT ;  /* 0x0000001310107c10 */ /* 0x000fc4000affe4ff */
[----:B------:R-:W-:Y:S02]  /*8650*/  IADD3 R19, P5, R19, UR13, RZ ;  /* 0x0000000d13137c10 */ /* 0x000fe4000ffbe0ff */
[----:B------:R-:W-:Y:S02]  /*8660*/  IADD3.X R18, R18, UR19, RZ, P6, !PT ;  /* 0x0000001312127c10 */ /* 0x000fe4000b7fe4ff */
[----:B------:R-:W-:Y:S02]  /*8670*/  IADD3.X R20, R20, UR19, RZ, P1, !PT ;  /* 0x0000001314147c10 */ /* 0x000fe40008ffe4ff */
        /* <DEDUP_REMOVED lines=25> */
[----:B------:R-:W-:Y:S01]  /*8810*/  IADD3 R111, P1, R111, UR13, RZ ;  /* 0x0000000d6f6f7c10 */ /* 0x000fe2000ff3e0ff */
[----:B------:R-:W-:Y:S01]  /*8820*/  QGMMA.64x128x32.F32.E4M3.E4M3 R24, gdesc[UR8], R24, gsb0 ;  /* 0x01e00000081879f3 */ /* 0x000fe20008000818 */
        /* <DEDUP_REMOVED lines=59> */
[----:B---3--:R-:W-:Y:S02]  /*8be0*/  IADD3 R190, P1, R190, UR13, RZ ;  /* 0x0000000dbebe7c10 */ /* 0x008fe4000ff3e0ff */
[----:B------:R-:W-:-:S02]  /*8bf0*/  IADD3.X R242, R242, UR19, RZ, P2, !PT ;  /* 0x00000013f2f27c10 */ /* 0x000fc400097fe4ff */
[----:B--2---:R-:W-:Y:S02]  /*8c00*/  IADD3 R183, P2, R183, UR13, RZ ;  /* 0x0000000db7b77c10 */ /* 0x004fe4000ff5e0ff */
[----:B------:R-:W-:Y:S02]  /*8c10*/  IADD3.X R244, R244, UR19, RZ, P3, !PT ;  /* 0x00000013f4f47c10 */ /* 0x000fe40009ffe4ff */
[----:B------:R-:W-:Y:S02]  /*8c20*/  IADD3 R179, P3, R179, UR13, RZ ;  /* 0x0000000db3b37c10 */ /* 0x000fe4000ff7e0ff */
[----:B------:R-:W-:Y:S02]  /*8c30*/  IADD3.X R246, R246, UR19, RZ, P4, !PT ;  /* 0x00000013f6f67c10 */ /* 0x000fe4000a7fe4ff */
[----:B------:R-:W-:Y:S02]  /*8c40*/  IADD3 R175, P4, R175, UR13, RZ ;  /* 0x0000000dafaf7c10 */ /* 0x000fe4000ff9e0ff */
[----:B------:R-:W-:Y:S01]  /*8c50*/  IADD3.X R248, R248, UR19, RZ, P5, !PT ;  /* 0x00000013f8f87c10 */ /* 0x000fe2000affe4ff */
[----:B------:R-:W-:Y:S01]  /*8c60*/  STL [R1], R190 ;  /* 0x000000be01007387 */ /* 0x000fe20000100800 */
[----:B------:R-:W-:-:S02]  /*8c70*/  IADD3 R171, P5, R171, UR13, RZ ;  /* 0x0000000dabab7c10 */ /* 0x000fc4000ffbe0ff */
[----:B------:R-:W-:Y:S01]  /*8c80*/  IADD3.X R250, R250, UR19, RZ, P6, !PT ;  /* 0x00000013fafa7c10 */ /* 0x000fe2000b7fe4ff */
[----:B------:R-:W-:Y:S01]  /*8c90*/  STL [R1+0x8], R183 ;  /* 0x000008b701007387 */ /* 0x000fe20000100800 */
[----:B------:R-:W-:Y:S02]  /*8ca0*/  IADD3 R161, P6, R161, UR13, RZ ;  /* 0x0000000da1a17c10 */ /* 0x000fe4000ffde0ff */
[----:B------:R-:W-:Y:S01]  /*8cb0*/  IADD3.X R252, R252, UR19, RZ, P1, !PT ;  /* 0x00000013fcfc7c10 */ /* 0x000fe20008ffe4ff */
[----:B------:R-:W-:Y:S01]  /*8cc0*/  STL [R1+0x10], R179 ;  /* 0x000010b301007387 */ /* 0x000fe20000100800 */
[----:B------:R-:W-:Y:S02]  /*8cd0*/  IADD3 R168, P1, R168, UR13, RZ ;  /* 0x0000000da8a87c10 */ /* 0x000fe4000ff3e0ff */
[----:B------:R-:W-:Y:S01]  /*8ce0*/  IADD3.X R166, R166, UR19, RZ, P2, !PT ;  /* 0x00000013a6a67c10 */ /* 0x000fe200097fe4ff */
[----:B------:R-:W-:Y:S01]  /*8cf0*/  STL [R1+0x18], R175 ;  /* 0x000018af01007387 */ /* 0x000fe20000100800 */
[----:B------:R-:W-:-:S02]  /*8d00*/  IADD3 R193, P2, R193, UR13, RZ ;  /* 0x0000000dc1c17c10 */ /* 0x000fc4000ff5e0ff */
[----:B------:R-:W-:Y:S01]  /*8d10*/  IADD3.X R198, R198, UR19, RZ, P3, !PT ;  /* 0x00000013c6c67c10 */ /* 0x000fe20009ffe4ff */
[----:B------:R-:W-:Y:S01]  /*8d20*/  STL [R1+0x20], R171 ;  /* 0x000020ab01007387 */ /* 0x000fe20000100800 */
[----:B------:R-:W-:Y:S02]  /*8d30*/  IADD3 R205, P3, R205, UR13, RZ ;  /* 0x0000000dcdcd7c10 */ /* 0x000fe4000ff7e0ff */
[----:B------:R-:W-:Y:S01]  /*8d40*/  IADD3.X R199, R199, UR19, RZ, P4, !PT ;  /* 0x00000013c7c77c10 */ /* 0x000fe2000a7fe4ff */
[----:B------:R-:W-:Y:S01]  /*8d50*/  STL [R1+0x28], R161 ;  /* 0x000028a101007387 */ /* 0x000fe20000100800 */
[----:B------:R-:W-:-:S03]  /*8d60*/  IADD3 R200, P4, R200, UR13, RZ ;  /* 0x0000000dc8c87c10 */ /* 0x000fc6000ff9e0ff */
[----:B------:R-:W-:Y:S01]  /*8d70*/  STL [R1+0x30], R168 ;  /* 0x000030a801007387 */ /* 0x000fe20000100800 */
[----:B------:R-:W-:-:S03]  /*8d80*/  IADD3.X R202, R202, UR19, RZ, P5, !PT ;  /* 0x00000013caca7c10 */ /* 0x000fc6000affe4ff */
[----:B------:R-:W-:Y:S01]  /*8d90*/  STL [R1+0x4], R166 ;  /* 0x000004a601007387 */ /* 0x000fe20000100800 */
[----:B------:R-:W-:-:S03]  /*8da0*/  IADD3 R203, P5, R203, UR13, RZ ;  /* 0x0000000dcbcb7c10 */ /* 0x000fc6000ffbe0ff */
[----:B------:R-:W-:Y:S01]  /*8db0*/  STL [R1+0x38], R193 ;  /* 0x000038c101007387 */ /* 0x000fe20000100800 */
[----:B------:R-:W-:-:S03]  /*8dc0*/  IADD3.X R209, R209, UR19, RZ, P6, !PT ;  /* 0x00000013d1d17c10 */ /* 0x000fc6000b7fe4ff */
[----:B------:R-:W-:Y:S01]  /*8dd0*/  STL [R1+0xc], R198 ;  /* 0x00000cc601007387 */ /* 0x000fe20000100800 */
[----:B------:R-:W-:-:S03]  /*8de0*/  IADD3.X R144, R144, UR19, RZ, P1, !PT ;  /* 0x0000001390907c10 */ /* 0x000fc60008ffe4ff */
[----:B------:R-:W-:Y:S01]  /*8df0*/  STL [R1+0x40], R205 ;  /* 0x000040cd01007387 */ /* 0x000fe20000100800 */
[----:B------:R-:W-:-:S03]  /*8e00*/  IADD3.X R145, R145, UR19, RZ, P2, !PT ;  /* 0x0000001391917c10 */ /* 0x000fc600097fe4ff */
[----:B------:R-:W-:Y:S01]  /*8e10*/  STL [R1+0x14], R199 ;  /* 0x000014c701007387 */ /* 0x000fe20000100800 */
[----:B------:R-:W-:-:S03]  /*8e20*/  IADD3.X R0, R0, UR19, RZ, P5, !PT ;  /* 0x0000001300007c10 */ /* 0x000fc6000affe4ff */
[----:B------:R-:W-:Y:S04]  /*8e30*/  STL [R1+0x48], R200 ;  /* 0x000048c801007387 */ /* 0x000fe80000100800 */
[----:B------:R-:W-:Y:S04]  /*8e40*/  STL [R1+0x1c], R202 ;  /* 0x00001cca01007387 */ /* 0x000fe80000100800 */
[----:B------:R-:W-:Y:S04]  /*8e50*/  STL [R1+0x50], R203 ;  /* 0x000050cb01007387 */ /* 0x000fe80000100800 */
[----:B------:R-:W-:Y:S04]  /*8e60*/  STL [R1+0x24], R209 ;  /* 0x000024d101007387 */ /* 0x000fe80000100800 */
[----:B------:R-:W-:Y:S04]  /*8e70*/  STL [R1+0x2c], R144 ;  /* 0x00002c9001007387 */ /* 0x000fe80000100800 */
[----:B------:R-:W-:Y:S04]  /*8e80*/  STL [R1+0x34], R145 ;  /* 0x0000349101007387 */ /* 0x000fe80000100800 */
[----:B------:R1:W-:Y:S02]  /*8e90*/  STL [R1+0x4c], R0 ;  /* 0x00004c0001007387 */ /* 0x0003e40000100800 */
[----:B-1----:R-:W1:Y:S01]  /*8ea0*/  S2R R0, SR_TID.X ;  /* 0x0000000000007919 */ /* 0x002e620000002100 */
[----:B------:R-:W-:Y:S01]  /*8eb0*/  IADD3.X R204, R204, UR19, RZ, P3, !PT ;  /* 0x00000013cccc7c10 */ /* 0x000fe20009ffe4ff */
[----:B0-----:R-:W-:Y:S01]  /*8ec0*/  IMAD.SHL.U32 R130, R130, 0x40, RZ ;  /* 0x0000004082827824 */ /* 0x001fe200078e00ff */
[----:B------:R-:W-:Y:S01]  /*8ed0*/  IADD3.X R207, R207, UR19, RZ, P4, !PT ;  /* 0x00000013cfcf7c10 */ /* 0x000fe2000a7fe4ff */
[----:B------:R-:W-:-:S02]  /*8ee0*/  VIADD R5, R5, 0xffffffff ;  /* 0xffffffff05057836 */ /* 0x000fc40000000000 */
[----:B------:R0:W-:Y:S01]  /*8ef0*/  STL [R1+0x3c], R204 ;  /* 0x00003ccc01007387 */ /* 0x0001e20000100800 */
[----:B------:R-:W-:-:S03]  /*8f00*/  IADD3 R90, P0, R130, R90, RZ ;  /* 0x0000005a825a7210 */ /* 0x000fc60007f1e0ff */
[----:B------:R0:W-:Y:S01]  /*8f10*/  STL [R1+0x44], R207 ;  /* 0x000044cf01007387 */ /* 0x0001e20000100800 */
[----:B------:R-:W-:Y:S02]  /*8f20*/  LEA.HI.X.SX32 R2, R130, R2, 0x1, P0 ;  /* 0x0000000282027211 */ /* 0x000fe400000f0eff */
[----:B------:R-:W-:Y:S01]  /*8f30*/  ISETP.NE.U32.AND P0, PT, R5, RZ, PT ;  /* 0x000000ff0500720c */ /* 0x000fe20003f05070 */
[----:B------:R-:W-:Y:S01]  /*8f40*/  UIADD3 UR14, UR14, -0x40, URZ ;  /* 0xffffffc00e0e7890 */ /* 0x000fe2000fffe03f */
[----:B------:R-:W-:Y:S02]  /*8f50*/  WARPGROUP.DEPBAR.LE gsb0, 0x0 ;  /* 0x00008000000079c5 */ /* 0x000fe40000010000 */
[----:B-1----:R-:W-:-:S04]  /*8f60*/  SHF.R.U32.HI R0, RZ, 0x6, R0 ;  /* 0x00000006ff007819 */ /* 0x002fc80000011600 */
[----:B------:R-:W-:-:S05]  /*8f70*/  SGXT.U32 R0, R0, 0x1 ;  /* 0x000000010000781a */ /* 0x000fca0000000000 */
[----:B0-----:R-:W-:Y:S05]  /*8f80*/  @P0 BRA `(.L_x_2) ;  /* 0xffffffc800040947 */ /* 0x001fea000383ffff */
.L_x_1:
[----:B------:R-:W2:Y:S01]  /*8f90*/  LDL.LU R133, [R1+0x158] ;  /* 0x0001580001857983 */ /* 0x000ea20000300800 */
[----:B------:R-:W1:Y:S01]  /*8fa0*/  S2R R134, SR_TID.X ;  /* 0x0000000000867919 */ /* 0x000e620000002100 */
[----:B------:R-:W-:Y:S01]  /*8fb0*/  F2FP.SATFINITE.E4M3.F32.PACK_AB_MERGE_C R24, R25, R24, RZ ;  /* 0x000000181918723e */ /* 0x000fe200048070ff */
[----:B------:R-:W-:Y:S01]  /*8fc0*/  ULDC UR4, c[0x0][0x244] ;  /* 0x0000910000047ab9 */ /* 0x000fe20000000800 */
[----:B------:R-:W-:Y:S01]  /*8fd0*/  F2FP.SATFINITE.E4M3.F32.PACK_AB_MERGE_C R28, R29, R28, RZ ;  /* 0x0000001c1d1c723e */ /* 0x000fe200048070ff */
[----:B------:R-:W3:Y:S01]  /*8fe0*/  LDL.LU R132, [R1+0x148] ;  /* 0x0001480001847983 */ /* 0x000ee20000300800 */
[----:B------:R-:W-:Y:S01]  /*8ff0*/  F2FP.SATFINITE.E4M3.F32.PACK_AB_MERGE_C R32, R33, R32, RZ ;  /* 0x000000202120723e */ /* 0x000fe200048070ff */
[----:B------:R-:W-:Y:S02]  /*9000*/  ULDC.64 UR6, c[0x0][0x228] ;  /* 0x00008a0000067ab9 */ /* 0x000fe40000000a00 */
[----:B------:R-:W4:Y:S04]  /*9010*/  LDL.LU R131, [R1+0x144] ;  /* 0x0001440001837983 */ /* 0x000f280000300800 */
[----:B------:R-:W5:Y:S01]  /*9020*/  LDL.LU R130, [R1+0xe8] ;  /* 0x0000e80001827983 */ /* 0x000f620000300800 */
[----:B------:R-:W-:-:S02]  /*9030*/  F2FP.SATFINITE.E4M3.F32.PACK_AB_MERGE_C R26, R27, R26, RZ ;  /* 0x0000001a1b1a723e */ /* 0x000fc400048070ff */
[----:B------:R-:W-:Y:S01]  /*9040*/  F2FP.SATFINITE.E4M3.F32.PACK_AB_MERGE_C R30, R31, R30, RZ ;  /* 0x0000001e1f1e723e */ /* 0x000fe200048070ff */
[----:B0-----:R-:W3:Y:S01]  /*9050*/  LDL.LU R92, [R1+0x54] ;  /* 0x00005400015c7983 */ /* 0x001ee20000300800 */
[----:B------:R-:W-:Y:S02]  /*9060*/  F2FP.SATFINITE.E4M3.F32.PACK_AB_MERGE_C R34, R35, R34, RZ ;  /* 0x000000222322723e */ /* 0x000fe400048070ff */
[----:B------:R-:W-:Y:S01]  /*9070*/  F2FP.SATFINITE.E4M3.F32.PACK_AB_MERGE_C R40, R41, R40, RZ ;  /* 0x000000282928723e */ /* 0x000fe200048070ff */
[----:B------:R-:W4:Y:S01]  /*9080*/  LDL.LU R88, [R1+0xe4] ;  /* 0x0000e40001587983 */ /* 0x000f220000300800 */
[----:B------:R-:W-:Y:S02]  /*9090*/  F2FP.SATFINITE.E4M3.F32.PACK_AB_MERGE_C R44, R45, R44, RZ ;  /* 0x0000002c2d2c723e */ /* 0x000fe400048070ff */
[----:B------:R-:W-:Y:S02]  /*90a0*/  F2FP.SATFINITE.E4M3.F32.PACK_AB_MERGE_C R48, R49, R48, RZ ;  /* 0x000000303130723e */ /* 0x000fe400048070ff */
[----:B------:R-:W-:-:S02]  /*90b0*/  F2FP.SATFINITE.E4M3.F32.PACK_AB_MERGE_C R42, R43, R42, RZ ;  /* 0x0000002a2b2a723e */ /* 0x000fc400048070ff */
[----:B------:R-:W-:Y:S02]  /*90c0*/  F2FP.SATFINITE.E4M3.F32.PACK_AB_MERGE_C R46, R47, R46, RZ ;  /* 0x0000002e2f2e723e */ /* 0x000fe400048070ff */
[----:B------:R-:W-:Y:S02]  /*90d0*/  F2FP.SATFINITE.E4M3.F32.PACK_AB_MERGE_C R50, R51, R50, RZ ;  /* 0x000000323332723e */ /* 0x000fe400048070ff */
[----:B------:R-:W-:Y:S01]  /*90e0*/  F2FP.SATFINITE.E4M3.F32.PACK_AB_MERGE_C R56, R57, R56, RZ ;  /* 0x000000383938723e */ /* 0x000fe200048070ff */
[C---:B-1----:R-:W-:Y:S01]  /*90f0*/  IMAD.SHL.U32 R0, R134.reuse, 0x10, RZ ;  /* 0x0000001086007824 */ /* 0x042fe200078e00ff */
[----:B------:R-:W-:Y:S01]  /*9100*/  F2FP.SATFINITE.E4M3.F32.PACK_AB_MERGE_C R60, R61, R60, RZ ;  /* 0x0000003c3d3c723e */ /* 0x000fe200048070ff */
[----:B------:R-:W-:Y:S01]  /*9110*/  IMAD.SHL.U32 R2, R134, 0x80, RZ ;  /* 0x0000008086027824 */ /* 0x000fe200078e00ff */
[----:B------:R-:W-:Y:S02]  /*9120*/  LOP3.LUT R24, R24, 0xffff, RZ, 0xc0, !PT ;  /* 0x0000ffff18187812 */ /* 0x000fe400078ec0ff */
[----:B------:R-:W-:-:S02]  /*9130*/  F2FP.SATFINITE.E4M3.F32.PACK_AB_MERGE_C R64, R65, R64, RZ ;  /* 0x000000404140723e */ /* 0x000fc400048070ff */
[----:B------:R-:W-:Y:S02]  /*9140*/  F2FP.SATFINITE.E4M3.F32.PACK_AB_MERGE_C R58, R59, R58, RZ ;  /* 0x0000003a3b3a723e */ /* 0x000fe400048070ff */
[----:B------:R-:W-:Y:S02]  /*9150*/  F2FP.SATFINITE.E4M3.F32.PACK_AB_MERGE_C R62, R63, R62, RZ ;  /* 0x0000003e3f3e723e */ /* 0x000fe400048070ff */
[----:B------:R-:W-:Y:S02]  /*9160*/  F2FP.SATFINITE.E4M3.F32.PACK_AB_MERGE_C R66, R67, R66, RZ ;  /* 0x000000424342723e */ /* 0x000fe400048070ff */
[----:B------:R-:W-:Y:S02]  /*9170*/  F2FP.SATFINITE.E4M3.F32.PACK_AB_MERGE_C R36, R37, R36, RZ ;  /* 0x000000242524723e */ /* 0x000fe400048070ff */
[----:B------:R-:W-:Y:S02]  /*9180*/  F2FP.SATFINITE.E4M3.F32.PACK_AB_MERGE_C R38, R39, R38, RZ ;  /* 0x000000262726723e */ /* 0x000fe400048070ff */
[----:B------:R-:W-:-:S02]  /*9190*/  F2FP.SATFINITE.E4M3.F32.PACK_AB_MERGE_C R72, R73, R72, RZ ;  /* 0x000000484948723e */ /* 0x000fc400048070ff */
[----:B------:R-:W-:Y:S02]  /*91a0*/  F2FP.SATFINITE.E4M3.F32.PACK_AB_MERGE_C R76, R77, R76, RZ ;  /* 0x0000004c4d4c723e */ /* 0x000fe400048070ff */
[----:B------:R-:W-:Y:S02]  /*91b0*/  F2FP.SATFINITE.E4M3.F32.PACK_AB_MERGE_C R80, R81, R80, RZ ;  /* 0x000000505150723e */ /* 0x000fe400048070ff */
[----:B------:R-:W-:Y:S02]  /*91c0*/  F2FP.SATFINITE.E4M3.F32.PACK_AB_MERGE_C R74, R75, R74, RZ ;  /* 0x0000004a4b4a723e */ /* 0x000fe400048070ff */
[----:B------:R-:W-:Y:S02]  /*91d0*/  F2FP.SATFINITE.E4M3.F32.PACK_AB_MERGE_C R78, R79, R78, RZ ;  /* 0x0000004e4f4e723e */ /* 0x000fe400048070ff */
[----:B------:R-:W-:Y:S01]  /*91e0*/  F2FP.SATFINITE.E4M3.F32.PACK_AB_MERGE_C R82, R83, R82, RZ ;  /* 0x000000525352723e */ /* 0x000fe200048070ff */
[----:B------:R-:W0:Y:S01]  /*91f0*/  S2R R22, SR_TID.X ;  /* 0x0000000000167919 */ /* 0x000e220000002100 */
[----:B------:R-:W-:-:S02]  /*9200*/  LOP3.LUT R0, R0, 0x70, RZ, 0xc0, !PT ;  /* 0x0000007000007812 */ /* 0x000fc400078ec0ff */
[----:B------:R-:W-:Y:S01]  /*9210*/  LOP3.LUT R3, R2, 0x400, RZ, 0xc0, !PT ;  /* 0x0000040002037812 */ /* 0x000fe200078ec0ff */
[----:B------:R-:W4:Y:S01]  /*9220*/  LDL.LU R91, [R1+0xe0] ;  /* 0x0000e000015b7983 */ /* 0x000f220000300800 */
[----:B------:R-:W-:Y:S02]  /*9230*/  LOP3.LUT R17, R28, 0xffff, RZ, 0xc0, !PT ;  /* 0x0000ffff1c117812 */ /* 0x000fe400078ec0ff */
[----:B------:R-:W-:Y:S01]  /*9240*/  IADD3 R0, R3, UR12, R0 ;  /* 0x0000000c03007c10 */ /* 0x000fe2000fffe000 */
[----:B------:R-:W4:Y:S01]  /*9250*/  LDL.LU R90, [R1+0xdc] ;  /* 0x0000dc00015a7983 */ /* 0x000f220000300800 */
[----:B------:R-:W-:Y:S02]  /*9260*/  LOP3.LUT R32, R32, 0xffff, RZ, 0xc0, !PT ;  /* 0x0000ffff20207812 */ /* 0x000fe400078ec0ff */
[----:B------:R-:W-:Y:S01]  /*9270*/  LOP3.LUT R26, R26, 0xffff, RZ, 0xc0, !PT ;  /* 0x0000ffff1a1a7812 */ /* 0x000fe200078ec0ff */
[----:B------:R-:W4:Y:S01]  /*9280*/  LDL.LU R89, [R1+0xd8] ;  /* 0x0000d80001597983 */ /* 0x000f220000300800 */
[----:B------:R-:W-:-:S02]  /*9290*/  LOP3.LUT R23, R30, 0xffff, RZ, 0xc0, !PT ;  /* 0x0000ffff1e177812 */ /* 0x000fc400078ec0ff */
[----:B------:R-:W-:Y:S02]  /*92a0*/  LOP3.LUT R34, R34, 0xffff, RZ, 0xc0, !PT ;  /* 0x0000ffff22227812 */ /* 0x000fe400078ec0ff */
[----:B------:R-:W-:Y:S02]  /*92b0*/  LOP3.LUT R40, R40, 0xffff, RZ, 0xc0, !PT ;  /* 0x0000ffff28287812 */ /* 0x000fe400078ec0ff */
[----:B------:R-:W-:Y:S02]  /*92c0*/  LOP3.LUT R27, R44, 0xffff, RZ, 0xc0, !PT ;  /* 0x0000ffff2c1b7812 */ /* 0x000fe400078ec0ff */
[----:B------:R-:W-:Y:S02]  /*92d0*/  LOP3.LUT R48, R48, 0xffff, RZ, 0xc0, !PT ;  /* 0x0000ffff30307812 */ /* 0x000fe400078ec0ff */
[----:B------:R-:W-:Y:S02]  /*92e0*/  PRMT R3, R32, 0x3340, R1 ;  /* 0x0000334020037816 */ /* 0x000fe40000000001 */
[----:B------:R-:W-:-:S02]  /*92f0*/  LOP3.LUT R42, R42, 0xffff, RZ, 0xc0, !PT ;  /* 0x0000ffff2a2a7812 */ /* 0x000fc400078ec0ff */
[----:B------:R-:W-:Y:S02]  /*9300*/  LOP3.LUT R31, R46, 0xffff, RZ, 0xc0, !PT ;  /* 0x0000ffff2e1f7812 */ /* 0x000fe400078ec0ff */
[----:B------:R-:W-:Y:S02]  /*9310*/  LOP3.LUT R50, R50, 0xffff, RZ, 0xc0, !PT ;  /* 0x0000ffff32327812 */ /* 0x000fe400078ec0ff */
[----:B------:R-:W-:Y:S02]  /*9320*/  PRMT R5, R34, 0x3340, R1 ;  /* 0x0000334022057816 */ /* 0x000fe40000000001 */
[----:B------:R-:W-:Y:S02]  /*9330*/  PRMT R2, R26, 0x3340, R23 ;  /* 0x000033401a027816 */ /* 0x000fe40000000017 */
[----:B------:R-:W-:Y:S02]  /*9340*/  LOP3.LUT R56, R56, 0xffff, RZ, 0xc0, !PT ;  /* 0x0000ffff38387812 */ /* 0x000fe400078ec0ff */
[----:B------:R-:W-:-:S02]  /*9350*/  LOP3.LUT R37, R60, 0xffff, RZ, 0xc0, !PT ;  /* 0x0000ffff3c257812 */ /* 0x000fc400078ec0ff */
[----:B------:R-:W-:Y:S02]  /*9360*/  LOP3.LUT R64, R64, 0xffff, RZ, 0xc0, !PT ;  /* 0x0000ffff40407812 */ /* 0x000fe400078ec0ff */
[----:B------:R-:W-:Y:S02]  /*9370*/  LOP3.LUT R58, R58, 0xffff, RZ, 0xc0, !PT ;  /* 0x0000ffff3a3a7812 */ /* 0x000fe400078ec0ff */
[----:B------:R-:W-:Y:S02]  /*9380*/  LOP3.LUT R39, R62, 0xffff, RZ, 0xc0, !PT ;  /* 0x0000ffff3e277812 */ /* 0x000fe400078ec0ff */
[----:B------:R-:W-:Y:S02]  /*9390*/  LOP3.LUT R66, R66, 0xffff, RZ, 0xc0, !PT ;  /* 0x0000ffff42427812 */ /* 0x000fe400078ec0ff */
[----:B------:R-:W-:Y:S02]  /*93a0*/  PRMT R9, R48, 0x3340, R1 ;  /* 0x0000334030097816 */ /* 0x000fe40000000001 */
[----:B------:R-:W-:-:S02]  /*93b0*/  PRMT R4, R40, 0x3340, R27 ;  /* 0x0000334028047816 */ /* 0x000fc4000000001b */
[----:B------:R-:W-:Y:S02]  /*93c0*/  PRMT R13, R50, 0x3340, R1 ;  /* 0x00003340320d7816 */ /* 0x000fe40000000001 */
[----:B------:R-:W-:Y:S02]  /*93d0*/  PRMT R6, R42, 0x3340, R31 ;  /* 0x000033402a067816 */ /* 0x000fe4000000001f */
[----:B------:R-:W-:Y:S02]  /*93e0*/  PRMT R11, R2, 0x5410, R5 ;  /* 0x00005410020b7816 */ /* 0x000fe40000000005 */
[----:B------:R-:W-:Y:S02]  /*93f0*/  LOP3.LUT R72, R72, 0xffff, RZ, 0xc0, !PT ;  /* 0x0000ffff48487812 */ /* 0x000fe400078ec0ff */
[----:B------:R-:W-:Y:S02]  /*9400*/  LOP3.LUT R41, R76, 0xffff, RZ, 0xc0, !PT ;  /* 0x0000ffff4c297812 */ /* 0x000fe400078ec0ff */
[----:B------:R-:W-:-:S02]  /*9410*/  LOP3.LUT R80, R80, 0xffff, RZ, 0xc0, !PT ;  /* 0x0000ffff50507812 */ /* 0x000fc400078ec0ff */
[----:B------:R-:W-:Y:S02]  /*9420*/  LOP3.LUT R74, R74, 0xffff, RZ, 0xc0, !PT ;  /* 0x0000ffff4a4a7812 */ /* 0x000fe400078ec0ff */
[----:B------:R-:W-:Y:S02]  /*9430*/  LOP3.LUT R43, R78, 0xffff, RZ, 0xc0, !PT ;  /* 0x0000ffff4e2b7812 */ /* 0x000fe400078ec0ff */
[----:B------:R-:W-:Y:S02]  /*9440*/  LOP3.LUT R82, R82, 0xffff, RZ, 0xc0, !PT ;  /* 0x0000ffff52527812 */ /* 0x000fe400078ec0ff */
[----:B------:R-:W-:Y:S02]  /*9450*/  PRMT R5, R66, 0x3340, R1 ;  /* 0x0000334042057816 */ /* 0x000fe40000000001 */
[----:B------:R-:W-:Y:S02]  /*9460*/  PRMT R2, R58, 0x3340, R39 ;  /* 0x000033403a027816 */ /* 0x000fe40000000027 */
[----:B------:R-:W-:-:S02]  /*9470*/  PRMT R15, R4, 0x5410, R9 ;  /* 0x00005410040f7816 */ /* 0x000fc40000000009 */
[----:B------:R-:W-:Y:S02]  /*9480*/  PRMT R19, R6, 0x5410, R13 ;  /* 0x0000541006137816 */ /* 0x000fe4000000000d */
[----:B------:R-:W-:Y:S02]  /*9490*/  PRMT R9, R80, 0x3340, R1 ;  /* 0x0000334050097816 */ /* 0x000fe40000000001 */
[----:B------:R-:W-:Y:S02]  /*94a0*/  PRMT R4, R72, 0x3340, R41 ;  /* 0x0000334048047816 */ /* 0x000fe40000000029 */
[----:B------:R-:W-:Y:S02]  /*94b0*/  PRMT R13, R82, 0x3340, R1 ;  /* 0x00003340520d7816 */ /* 0x000fe40000000001 */
[----:B------:R-:W-:Y:S02]  /*94c0*/  PRMT R6, R74, 0x3340, R43 ;  /* 0x000033404a067816 */ /* 0x000fe4000000002b */
[----:B------:R-:W-:-:S02]  /*94d0*/  PRMT R29, R2, 0x5410, R5 ;  /* 0x00005410021d7816 */ /* 0x000fc40000000005 */
[----:B------:R-:W-:Y:S02]  /*94e0*/  SHF.R.U32.HI R5, RZ, 0x8, R32 ;  /* 0x00000008ff057819 */ /* 0x000fe40000011620 */
[----:B------:R-:W-:Y:S02]  /*94f0*/  PRMT R33, R4, 0x5410, R9 ;  /* 0x0000541004217816 */ /* 0x000fe40000000009 */
[----:B------:R-:W-:Y:S02]  /*9500*/  PRMT R35, R6, 0x5410, R13 ;  /* 0x0000541006237816 */ /* 0x000fe4000000000d */
[----:B------:R-:W-:Y:S02]  /*9510*/  SHF.R.U32.HI R2, RZ, 0x8, R26 ;  /* 0x00000008ff027819 */ /* 0x000fe4000001161a */
[----:B------:R-:W-:Y:S02]  /*9520*/  SHF.R.U32.HI R4, RZ, 0x8, R23 ;  /* 0x00000008ff047819 */ /* 0x000fe40000011617 */
[----:B------:R-:W-:-:S02]  /*9530*/  SHF.R.U32.HI R6, RZ, 0x8, R34 ;  /* 0x00000008ff067819 */ /* 0x000fc40000011622 */
[----:B------:R-:W-:Y:S02]  /*9540*/  LOP3.LUT R5, R5, 0xffff, RZ, 0xc0, !PT ;  /* 0x0000ffff05057812 */ /* 0x000fe400078ec0ff */
[----:B------:R-:W-:Y:S02]  /*9550*/  LOP3.LUT R4, R4, 0xffff, RZ, 0xc0, !PT ;  /* 0x0000ffff04047812 */ /* 0x000fe400078ec0ff */
[----:B------:R-:W-:Y:S02]  /*9560*/  LOP3.LUT R13, R2, 0xffff, RZ, 0xc0, !PT ;  /* 0x0000ffff020d7812 */ /* 0x000fe400078ec0ff */
[----:B------:R-:W-:Y:S02]  /*9570*/  LOP3.LUT R6, R6, 0xffff, RZ, 0xc0, !PT ;  /* 0x0000ffff06067812 */ /* 0x000fe400078ec0ff */
[----:B------:R-:W-:Y:S02]  /*9580*/  PRMT R9, R5, 0x3340, R10 ;  /* 0x0000334005097816 */ /* 0x000fe4000000000a */
[----:B------:R-:W-:-:S02]  /*9590*/  SHF.R.U32.HI R5, RZ, 0x8, R48 ;  /* 0x00000008ff057819 */ /* 0x000fc40000011630 */
[----:B------:R-:W-:Y:S02]  /*95a0*/  PRMT R13, R13, 0x3340, R4 ;  /* 0x000033400d0d7816 */ /* 0x000fe40000000004 */
[----:B------:R-:W-:Y:S02]  /*95b0*/  PRMT R10, R6, 0x3340, R1 ;  /* 0x00003340060a7816 */ /* 0x000fe40000000001 */
[----:B------:R-:W-:Y:S02]  /*95c0*/  SHF.R.U32.HI R2, RZ, 0x8, R42 ;  /* 0x00000008ff027819 */ /* 0x000fe4000001162a */
[----:B------:R-:W-:Y:S02]  /*95d0*/  SHF.R.U32.HI R4, RZ, 0x8, R31 ;  /* 0x00000008ff047819 */ /* 0x000fe4000001161f */
[----:B------:R-:W-:Y:S02]  /*95e0*/  SHF.R.U32.HI R6, RZ, 0x8, R50 ;  /* 0x00000008ff067819 */ /* 0x000fe40000011632 */
[----:B------:R-:W-:-:S02]  /*95f0*/  LOP3.LUT R5, R5, 0xffff, RZ, 0xc0, !PT ;  /* 0x0000ffff05057812 */ /* 0x000fc400078ec0ff */
[----:B------:R-:W-:Y:S02]  /*9600*/  LOP3.LUT R4, R4, 0xffff, RZ, 0xc0, !PT ;  /* 0x0000ffff04047812 */ /* 0x000fe400078ec0ff */
[----:B------:R-:W-:Y:S02]  /*9610*/  LOP3.LUT R23, R2, 0xffff, RZ, 0xc0, !PT ;  /* 0x0000ffff02177812 */ /* 0x000fe400078ec0ff */
[----:B------:R-:W-:Y:S02]  /*9620*/  LOP3.LUT R6, R6, 0xffff, RZ, 0xc0, !PT ;  /* 0x0000ffff06067812 */ /* 0x000fe400078ec0ff */
[----:B------:R-:W-:Y:S02]  /*9630*/  PRMT R23, R23, 0x3340, R4 ;  /* 0x0000334017177816 */ /* 0x000fe40000000004 */
[----:B------:R-:W-:Y:S02]  /*9640*/  SHF.R.U32.HI R2, RZ, 0x8, R58 ;  /* 0x00000008ff027819 */ /* 0x000fe4000001163a */
[----:B------:R-:W-:-:S02]  /*9650*/  SHF.R.U32.HI R4, RZ, 0x8, R39 ;  /* 0x00000008ff047819 */ /* 0x000fc40000011627 */
[----:B------:R-:W-:Y:S02]  /*9660*/  LOP3.LUT R31, R2, 0xffff, RZ, 0xc0, !PT ;  /* 0x0000ffff021f7812 */ /* 0x000fe400078ec0ff */
[----:B------:R-:W-:Y:S02]  /*9670*/  LOP3.LUT R4, R4, 0xffff, RZ, 0xc0, !PT ;  /* 0x0000ffff04047812 */ /* 0x000fe400078ec0ff */
[----:B------:R-:W-:Y:S02]  /*9680*/  SHF.R.U32.HI R2, RZ, 0x8, R74 ;  /* 0x00000008ff027819 */ /* 0x000fe4000001164a */
[----:B------:R-:W-:Y:S02]  /*9690*/  PRMT R31, R31, 0x3340, R4 ;  /* 0x000033401f1f7816 */ /* 0x000fe40000000004 */
[----:B------:R-:W-:Y:S02]  /*96a0*/  SHF.R.U32.HI R4, RZ, 0x8, R43 ;  /* 0x00000008ff047819 */ /* 0x000fe4000001162b */
[----:B------:R-:W-:-:S02]  /*96b0*/  LOP3.LUT R36, R36, 0xffff, RZ, 0xc0, !PT ;  /* 0x0000ffff24247812 */ /* 0x000fc400078ec0ff */
[----:B------:R-:W-:Y:S02]  /*96c0*/  LOP3.LUT R4, R4, 0xffff, RZ, 0xc0, !PT ;  /* 0x0000ffff04047812 */ /* 0x000fe400078ec0ff */
[----:B------:R-:W-:Y:S02]  /*96d0*/  PRMT R13, R13, 0x5410, R10 ;  /* 0x000054100d0d7816 */ /* 0x000fe4000000000a */
[----:B------:R-:W-:Y:S02]  /*96e0*/  LOP3.LUT R38, R38, 0xffff, RZ, 0xc0, !PT ;  /* 0x0000ffff26267812 */ /* 0x000fe400078ec0ff */
[----:B------:R-:W-:Y:S02]  /*96f0*/  F2FP.SATFINITE.E4M3.F32.PACK_AB_MERGE_C R52, R53, R52, RZ ;  /* 0x000000343534723e */ /* 0x000fe400048070ff */
[----:B------:R-:W-:Y:S02]  /*9700*/  F2FP.SATFINITE.E4M3.F32.PACK_AB_MERGE_C R54, R55, R54, RZ ;  /* 0x000000363736723e */ /* 0x000fe400048070ff */
[----:B------:R-:W-:-:S02]  /*9710*/  F2FP.SATFINITE.E4M3.F32.PACK_AB_MERGE_C R68, R69, R68, RZ ;  /* 0x000000444544723e */ /* 0x000fc400048070ff */
[----:B------:R-:W-:Y:S02]  /*9720*/  F2FP.SATFINITE.E4M3.F32.PACK_AB_MERGE_C R70, R71, R70, RZ ;  /* 0x000000464746723e */ /* 0x000fe400048070ff */
[----:B------:R-:W-:Y:S02]  /*9730*/  F2FP.SATFINITE.E4M3.F32.PACK_AB_MERGE_C R84, R85, R84, RZ ;  /* 0x000000545554723e */ /* 0x000fe400048070ff */
[----:B------:R-:W-:Y:S02]  /*9740*/  F2FP.SATFINITE.E4M3.F32.PACK_AB_MERGE_C R86, R87, R86, RZ ;  /* 0x000000565756723e */ /* 0x000fe400048070ff */
[----:B--2---:R-:W-:-:S05]  /*9750*/  LOP3.LUT R21, R133, 0x380, RZ, 0xc0, !PT ;  /* 0x0000038085157812 */ /* 0x004fca00078ec0ff */
[----:B------:R-:W-:Y:S01]  /*9760*/  IMAD.IADD R21, R21, 0x1, R0 ;  /* 0x0000000115157824 */ /* 0x000fe200078e0200 */
[----:B------:R-:W-:-:S04]  /*9770*/  PRMT R0, R24, 0x3340, R17 ;  /* 0x0000334018007816 */ /* 0x000fc80000000011 */
[----:B------:R-:W-:Y:S02]  /*9780*/  PRMT R7, R0, 0x5410, R3 ;  /* 0x0000541000077816 */ /* 0x000fe40000000003 */
[----:B------:R-:W-:Y:S02]  /*9790*/  PRMT R3, R64, 0x3340, R1 ;  /* 0x0000334040037816 */ /* 0x000fe40000000001 */
[----:B------:R-:W-:Y:S02]  /*97a0*/  PRMT R0, R56, 0x3340, R37 ;  /* 0x0000334038007816 */ /* 0x000fe40000000025 */
[----:B-----5:R-:W-:Y:S02]  /*97b0*/  ISETP.GE.AND P0, PT, R130, UR6, PT ;  /* 0x0000000682007c0c */ /* 0x020fe4000bf06270 */
[----:B------:R-:W-:Y:S02]  /*97c0*/  PRMT R25, R0, 0x5410, R3 ;  /* 0x0000541000197816 */ /* 0x000fe40000000003 */
[----:B------:R-:W-:-:S02]  /*97d0*/  SHF.R.U32.HI R0, RZ, 0x8, R24 ;  /* 0x00000008ff007819 */ /* 0x000fc40000011618 */
[----:B------:R-:W-:Y:S02]  /*97e0*/  SHF.R.U32.HI R3, RZ, 0x8, R17 ;  /* 0x00000008ff037819 */ /* 0x000fe40000011611 */
[----:B------:R-:W-:Y:S02]  /*97f0*/  LOP3.LUT R0, R0, 0xffff, RZ, 0xc0, !PT ;  /* 0x0000ffff00007812 */ /* 0x000fe400078ec0ff */
[----:B------:R-:W-:Y:S02]  /*9800*/  LOP3.LUT R3, R3, 0xffff, RZ, 0xc0, !PT ;  /* 0x0000ffff03037812 */ /* 0x000fe400078ec0ff */
[----:B------:R-:W-:Y:S02]  /*9810*/  LOP3.LUT R52, R52, 0xffff, RZ, 0xc0, !PT ;  /* 0x0000ffff34347812 */ /* 0x000fe400078ec0ff */
[----:B------:R-:W-:Y:S02]  /*9820*/  PRMT R8, R0, 0x3340, R3 ;  /* 0x0000334000087816 */ /* 0x000fe40000000003 */
[----:B------:R-:W-:-:S02]  /*9830*/  SHF.R.U32.HI R0, RZ, 0x8, R40 ;  /* 0x00000008ff007819 */ /* 0x000fc40000011628 */
[----:B------:R-:W-:Y:S02]  /*9840*/  SHF.R.U32.HI R3, RZ, 0x8, R27 ;  /* 0x00000008ff037819 */ /* 0x000fe4000001161b */
[----:B------:R-:W-:Y:S02]  /*9850*/  LOP3.LUT R0, R0, 0xffff, RZ, 0xc0, !PT ;  /* 0x0000ffff00007812 */ /* 0x000fe400078ec0ff */
[----:B------:R-:W-:Y:S02]  /*9860*/  LOP3.LUT R3, R3, 0xffff, RZ, 0xc0, !PT ;  /* 0x0000ffff03037812 */ /* 0x000fe400078ec0ff */
[----:B------:R-:W-:Y:S02]  /*9870*/  PRMT R17, R5, 0x3340, R14 ;  /* 0x0000334005117816 */ /* 0x000fe4000000000e */
[----:B------:R-:W-:Y:S02]  /*9880*/  PRMT R12, R0, 0x3340, R3 ;  /* 0x00003340000c7816 */ /* 0x000fe40000000003 */
[----:B------:R-:W-:-:S02]  /*9890*/  SHF.R.U32.HI R0, RZ, 0x8, R56 ;  /* 0x00000008ff007819 */ /* 0x000fc40000011638 */
[----:B------:R-:W-:Y:S02]  /*98a0*/  SHF.R.U32.HI R3, RZ, 0x8, R37 ;  /* 0x00000008ff037819 */ /* 0x000fe40000011625 */
[----:B------:R-:W-:Y:S02]  /*98b0*/  SHF.R.U32.HI R5, RZ, 0x8, R64 ;  /* 0x00000008ff057819 */ /* 0x000fe40000011640 */
[----:B------:R-:W-:Y:S02]  /*98c0*/  PRMT R14, R6, 0x3340, R1 ;  /* 0x00003340060e7816 */ /* 0x000fe40000000001 */
[----:B------:R-:W-:Y:S02]  /*98d0*/  LOP3.LUT R3, R3, 0xffff, RZ, 0xc0, !PT ;  /* 0x0000ffff03037812 */ /* 0x000fe400078ec0ff */
[----:B------:R-:W-:Y:S02]  /*98e0*/  LOP3.LUT R0, R0, 0xffff, RZ, 0xc0, !PT ;  /* 0x0000ffff00007812 */ /* 0x000fe400078ec0ff */
[----:B------:R-:W-:-:S02]  /*98f0*/  SHF.R.U32.HI R6, RZ, 0x8, R66 ;  /* 0x00000008ff067819 */ /* 0x000fc40000011642 */
[----:B------:R-:W-:Y:S02]  /*9900*/  LOP3.LUT R5, R5, 0xffff, RZ, 0xc0, !PT ;  /* 0x0000ffff05057812 */ /* 0x000fe400078ec0ff */
[----:B------:R-:W-:Y:S02]  /*9910*/  PRMT R16, R0, 0x3340, R3 ;  /* 0x0000334000107816 */ /* 0x000fe40000000003 */
[----:B------:R-:W-:Y:S02]  /*9920*/  LOP3.LUT R6, R6, 0xffff, RZ, 0xc0, !PT ;  /* 0x0000ffff06067812 */ /* 0x000fe400078ec0ff */
[----:B------:R-:W-:Y:S02]  /*9930*/  PRMT R27, R5, 0x3340, R18 ;  /* 0x00003340051b7816 */ /* 0x000fe40000000012 */
[----:B------:R-:W-:Y:S02]  /*9940*/  SHF.R.U32.HI R0, RZ, 0x8, R72 ;  /* 0x00000008ff007819 */ /* 0x000fe40000011648 */
[----:B------:R-:W-:-:S02]  /*9950*/  SHF.R.U32.HI R3, RZ, 0x8, R41 ;  /* 0x00000008ff037819 */ /* 0x000fc40000011629 */
[----:B------:R-:W-:Y:S02]  /*9960*/  SHF.R.U32.HI R5, RZ, 0x8, R80 ;  /* 0x00000008ff057819 */ /* 0x000fe40000011650 */
[----:B------:R-:W-:Y:S02]  /*9970*/  PRMT R18, R6, 0x3340, R1 ;  /* 0x0000334006127816 */ /* 0x000fe40000000001 */
[----:B------:R-:W-:Y:S02]  /*9980*/  LOP3.LUT R3, R3, 0xffff, RZ, 0xc0, !PT ;  /* 0x0000ffff03037812 */ /* 0x000fe400078ec0ff */
[----:B------:R-:W-:Y:S02]  /*9990*/  LOP3.LUT R0, R0, 0xffff, RZ, 0xc0, !PT ;  /* 0x0000ffff00007812 */ /* 0x000fe400078ec0ff */
[----:B------:R-:W-:Y:S02]  /*99a0*/  SHF.R.U32.HI R6, RZ, 0x8, R82 ;  /* 0x00000008ff067819 */ /* 0x000fe40000011652 */
[----:B------:R-:W-:-:S02]  /*99b0*/  LOP3.LUT R5, R5, 0xffff, RZ, 0xc0, !PT ;  /* 0x0000ffff05057812 */ /* 0x000fc400078ec0ff */
[----:B------:R-:W-:Y:S02]  /*99c0*/  LOP3.LUT R37, R2, 0xffff, RZ, 0xc0, !PT ;  /* 0x0000ffff02257812 */ /* 0x000fe400078ec0ff */
[----:B------:R-:W-:Y:S02]  /*99d0*/  PRMT R0, R0, 0x3340, R3 ;  /* 0x0000334000007816 */ /* 0x000fe40000000003 */
[----:B------:R-:W-:Y:S02]  /*99e0*/  LOP3.LUT R6, R6, 0xffff, RZ, 0xc0, !PT ;  /* 0x0000ffff06067812 */ /* 0x000fe400078ec0ff */
[----:B------:R-:W-:Y:S02]  /*99f0*/  PRMT R3, R5, 0x3340, R20 ;  /* 0x0000334005037816 */ /* 0x000fe40000000014 */
[----:B------:R-:W-:Y:S02]  /*9a00*/  PRMT R5, R8, 0x5410, R9 ;  /* 0x0000541008057816 */ /* 0x000fe40000000009 */
[----:B------:R-:W-:-:S02]  /*9a10*/  PRMT R37, R37, 0x3340, R4 ;  /* 0x0000334025257816 */ /* 0x000fc40000000004 */
[----:B------:R-:W-:Y:S02]  /*9a20*/  PRMT R2, R6, 0x3340, R1 ;  /* 0x0000334006027816 */ /* 0x000fe40000000001 */
[--C-:B------:R-:W-:Y:S02]  /*9a30*/  PRMT R4, R7, 0x4210, R36.reuse ;  /* 0x0000421007047816 */ /* 0x100fe40000000024 */
[----:B------:R-:W-:Y:S02]  /*9a40*/  PRMT R5, R5, 0x5210, R36 ;  /* 0x0000521005057816 */ /* 0x000fe40000000024 */
[--C-:B------:R-:W-:Y:S02]  /*9a50*/  PRMT R6, R11, 0x4210, R38.reuse ;  /* 0x000042100b067816 */ /* 0x100fe40000000026 */
[----:B------:R-:W-:Y:S01]  /*9a60*/  PRMT R7, R13, 0x5210, R38 ;  /* 0x000052100d077816 */ /* 0x000fe20000000026 */
[----:B------:R-:W-:Y:S01]  /*9a70*/  BAR.SYNC.DEFER_BLOCKING 0x0 ;  /* 0x0000000000007b1d */ /* 0x000fe20000010000 */
[----:B0-----:R-:W-:-:S02]  /*9a80*/  LOP3.LUT R20, R22, 0x7f, RZ, 0xc0, !PT ;  /* 0x0000007f16147812 */ /* 0x001fc400078ec0ff */
[----:B------:R-:W-:Y:S02]  /*9a90*/  LOP3.LUT R54, R54, 0xffff, RZ, 0xc0, !PT ;  /* 0x0000ffff36367812 */ /* 0x000fe400078ec0ff */
[----:B------:R-:W-:Y:S02]  /*9aa0*/  LOP3.LUT R68, R68, 0xffff, RZ, 0xc0, !PT ;  /* 0x0000ffff44447812 */ /* 0x000fe400078ec0ff */
[----:B------:R-:W-:Y:S02]  /*9ab0*/  LOP3.LUT R70, R70, 0xffff, RZ, 0xc0, !PT ;  /* 0x0000ffff46467812 */ /* 0x000fe400078ec0ff */
[----:B------:R-:W-:Y:S02]  /*9ac0*/  LOP3.LUT R84, R84, 0xffff, RZ, 0xc0, !PT ;  /* 0x0000ffff54547812 */ /* 0x000fe400078ec0ff */
[----:B------:R-:W-:Y:S02]  /*9ad0*/  LOP3.LUT R86, R86, 0xffff, RZ, 0xc0, !PT ;  /* 0x0000ffff56567812 */ /* 0x000fe400078ec0ff */
[----:B---3--:R-:W-:-:S02]  /*9ae0*/  ISETP.LT.AND P2, PT, R92, UR7, !P0 ;  /* 0x000000075c007c0c */ /* 0x008fc4000c741270 */
[----:B------:R-:W-:Y:S02]  /*9af0*/  ISETP.LT.AND P3, PT, R132, UR7, !P0 ;  /* 0x0000000784007c0c */ /* 0x000fe4000c761270 */
[----:B----4-:R-:W-:Y:S01]  /*9b00*/  ISETP.LT.AND P4, PT, R131, UR7, !P0 ;  /* 0x0000000783007c0c */ /* 0x010fe2000c781270 */
[----:B------:R-:W-:Y:S01]  /*9b10*/  STSM.16.M88.4 [R21], R4 ;  /* 0x0000000415007844 */ /* 0x000fe20000000200 */
[----:B------:R-:W-:Y:S01]  /*9b20*/  LEA R20, R20, UR12, 0x4 ;  /* 0x0000000c14147c11 */ /* 0x000fe2000f8e20ff */
[----:B------:R-:W-:Y:S01]  /*9b30*/  BAR.SYNC.DEFER_BLOCKING 0x0 ;  /* 0x0000000000007b1d */ /* 0x000fe20000010000 */
[----:B------:R-:W-:Y:S02]  /*9b40*/  PRMT R9, R12, 0x5410, R17 ;  /* 0x000054100c097816 */ /* 0x000fe40000000011 */
[----:B------:R-:W-:-:S05]  /*9b50*/  PRMT R17, R0, 0x5410, R3 ;  /* 0x0000541000117816 */ /* 0x000fca0000000003 */
[----:B------:R-:W0:Y:S01]  /*9b60*/  LDC R0, c[0x0][0x248] ;  /* 0x00009200ff007b82 */ /* 0x000e220000000800 */
[----:B------:R-:W-:Y:S01]  /*9b70*/  PRMT R23, R23, 0x5410, R14 ;  /* 0x0000541017177816 */ /* 0x000fe2000000000e */
[----:B------:R-:W1:Y:S01]  /*9b80*/  LDS.128 R4, [R20] ;  /* 0x0000000014047984 */ /* 0x000e620000000c00 */
[----:B------:R-:W-:Y:S01]  /*9b90*/  IMAD R3, R130, UR4, RZ ;  /* 0x0000000482037c24 */ /* 0x000fe2000f8e02ff */
[----:B------:R-:W-:Y:S01]  /*9ba0*/  PRMT R8, R15, 0x4210, R52 ;  /* 0x000042100f087816 */ /* 0x000fe20000000034 */
[----:B------:R-:W-:-:S03]  /*9bb0*/  ULDC.64 UR4, c[0x0][0x220] ;  /* 0x0000880000047ab9 */ /* 0x000fc60000000a00 */
[----:B------:R-:W-:Y:S01]  /*9bc0*/  BAR.SYNC.DEFER_BLOCKING 0x0 ;  /* 0x0000000000007b1d */ /* 0x000fe20000010000 */
[----:B------:R-:W-:Y:S02]  /*9bd0*/  PRMT R9, R9, 0x5210, R52 ;  /* 0x0000521009097816 */ /* 0x000fe40000000034 */
[--C-:B------:R-:W-:Y:S02]  /*9be0*/  PRMT R10, R19, 0x4210, R54.reuse ;  /* 0x00004210130a7816 */ /* 0x100fe40000000036 */
[----:B------:R-:W-:Y:S02]  /*9bf0*/  PRMT R11, R23, 0x5210, R54 ;  /* 0x00005210170b7816 */ /* 0x000fe40000000036 */
[----:B------:R-:W-:Y:S02]  /*9c00*/  PRMT R37, R37, 0x5410, R2 ;  /* 0x0000541025257816 */ /* 0x000fe40000000002 */
[----:B------:R-:W-:-:S04]  /*9c10*/  IADD3 R2, P1, R3, UR4, RZ ;  /* 0x0000000403027c10 */ /* 0x000fc8000ff3e0ff */
[----:B------:R-:W-:Y:S02]  /*9c20*/  LEA.HI.X.SX32 R3, R3, UR5, 0x1, P1 ;  /* 0x0000000503037c11 */ /* 0x000fe400088f0eff */
[C---:B------:R-:W-:Y:S01]  /*9c30*/  ISETP.LT.AND P1, PT, R88.reuse, UR7, !P0 ;  /* 0x0000000758007c0c */ /* 0x040fe2000c721270 */
[----:B------:R2:W-:Y:S01]  /*9c40*/  STSM.16.M88.4 [R21], R8 ;  /* 0x0000000815007844 */ /* 0x0005e20000000200 */
[----:B------:R-:W-:Y:S01]  /*9c50*/  BAR.SYNC.DEFER_BLOCKING 0x0 ;  /* 0x0000000000007b1d */ /* 0x000fe20000010000 */
[----:B--2---:R-:W-:Y:S01]  /*9c60*/  PRMT R8, R25, 0x4210, R68 ;  /* 0x0000421019087816 */ /* 0x004fe20000000044 */
[----:B0-----:R-:W-:-:S04]  /*9c70*/  IMAD R25, R88, R0, RZ ;  /* 0x0000000058197224 */ /* 0x001fc800078e02ff */
[----:B------:R-:W2:Y:S04]  /*9c80*/  LDL.LU R88, [R1+0xd4] ;  /* 0x0000d40001587983 */ /* 0x000ea80000300800 */
[----:B------:R-:W0:Y:S01]  /*9c90*/  LDS.128 R12, [R20] ;  /* 0x00000000140c7984 */ /* 0x000e220000000c00 */
[----:B------:R-:W-:Y:S02]  /*9ca0*/  PRMT R27, R16, 0x5410, R27 ;  /* 0x00005410101b7816 */ /* 0x000fe4000000001b */
[----:B------:R-:W-:Y:S02]  /*9cb0*/  PRMT R31, R31, 0x5410, R18 ;  /* 0x000054101f1f7816 */ /* 0x000fe40000000012 */
[----:B------:R-:W-:Y:S02]  /*9cc0*/  PRMT R9, R27, 0x5210, R68 ;  /* 0x000052101b097816 */ /* 0x000fe40000000044 */
[----:B------:R-:W-:-:S02]  /*9cd0*/  PRMT R10, R29, 0x4210, R70 ;  /* 0x000042101d0a7816 */ /* 0x000fc40000000046 */
[----:B------:R-:W-:Y:S01]  /*9ce0*/  PRMT R11, R31, 0x5210, R70 ;  /* 0x000052101f0b7816 */ /* 0x000fe20000000046 */
[----:B------:R-:W-:Y:S06]  /*9cf0*/  BAR.SYNC.DEFER_BLOCKING 0x0 ;  /* 0x0000000000007b1d */ /* 0x000fec0000010000 */
[----:B------:R3:W-:Y:S02]  /*9d00*/  STSM.16.M88.4 [R21], R8 ;  /* 0x0000000815007844 */ /* 0x0007e40000000200 */
[--C-:B---3--:R-:W-:Y:S01]  /*9d10*/  PRMT R9, R17, 0x5210, R84.reuse ;  /* 0x0000521011097816 */ /* 0x108fe20000000054 */
[----:B------:R-:W-:Y:S01]  /*9d20*/  BAR.SYNC.DEFER_BLOCKING 0x0 ;  /* 0x0000000000007b1d */ /* 0x000fe20000010000 */
[----:B------:R-:W-:-:S02]  /*9d30*/  PRMT R8, R33, 0x4210, R84 ;  /* 0x0000421021087816 */ /* 0x000fc40000000054 */
[----:B------:R-:W-:-:S03]  /*9d40*/  PRMT R10, R35, 0x4210, R86 ;  /* 0x00004210230a7816 */ /* 0x000fc60000000056 */
[----:B------:R-:W3:Y:S01]  /*9d50*/  LDS.128 R16, [R20] ;  /* 0x0000000014107984 */ /* 0x000ee20000000c00 */
[----:B------:R-:W-:Y:S01]  /*9d60*/  PRMT R11, R37, 0x5210, R86 ;  /* 0x00005210250b7816 */ /* 0x000fe20000000056 */
[----:B------:R-:W-:Y:S01]  /*9d70*/  BAR.SYNC.DEFER_BLOCKING 0x0 ;  /* 0x0000000000007b1d */ /* 0x000fe20000010000 */
[----:B------:R-:W-:Y:S01]  /*9d80*/  IMAD R23, R92, R0, RZ ;  /* 0x000000005c177224 */ /* 0x000fe200078e02ff */
[----:B-1----:R-:W-:-:S04]  /*9d90*/  PRMT R31, R4, 0x7770, RZ ;  /* 0x00007770041f7816 */ /* 0x002fc800000000ff */
[CC--:B------:R-:W-:Y:S01]  /*9da0*/  IADD3 R22, P6, R23.reuse, R2.reuse, RZ ;  /* 0x0000000217167210 */ /* 0x0c0fe20007fde0ff */
[----:B------:R-:W4:Y:S04]  /*9db0*/  LDL.LU R92, [R1+0xd0] ;  /* 0x0000d000015c7983 */ /* 0x000f280000300800 */
[----:B------:R1:W-:Y:S01]  /*9dc0*/  STSM.16.M88.4 [R21], R8 ;  /* 0x0000000815007844 */ /* 0x0003e20000000200 */
[----:B------:R-:W-:Y:S01]  /*9dd0*/  LEA.HI.X.SX32 R23, R23, R3, 0x1, P6 ;  /* 0x0000000317177211 */ /* 0x000fe200030f0eff */
[----:B------:R-:W-:Y:S01]  /*9de0*/  BAR.SYNC.DEFER_BLOCKING 0x0 ;  /* 0x0000000000007b1d */ /* 0x000fe20000010000 */
[----:B------:R-:W-:Y:S01]  /*9df0*/  IADD3 R24, P5, R25, R2, RZ ;  /* 0x0000000219187210 */ /* 0x000fe20007fbe0ff */
[C---:B------:R-:W-:Y:S01]  /*9e00*/  IMAD R27, R91.reuse, R0, RZ ;  /* 0x000000005b1b7224 */ /* 0x040fe200078e02ff */
[----:B------:R-:W-:-:S02]  /*9e10*/  ISETP.LT.AND P6, PT, R91, UR7, !P0 ;  /* 0x000000075b007c0c */ /* 0x000fc4000c7c1270 */
[----:B------:R-:W-:Y:S01]  /*9e20*/  LEA.HI.X.SX32 R25, R25, R3, 0x1, P5 ;  /* 0x0000000319197211 */ /* 0x000fe200028f0eff */
[----:B------:R-:W5:Y:S01]  /*9e30*/  LDL.LU R91, [R1+0xcc] ;  /* 0x0000cc00015b7983 */ /* 0x000f620000300800 */
[----:B------:R-:W-:Y:S01]  /*9e40*/  PRMT R29, R5, 0x7770, RZ ;  /* 0x00007770051d7816 */ /* 0x000fe200000000ff */
[C---:B-1----:R-:W-:Y:S01]  /*9e50*/  IMAD R9, R90.reuse, R0, RZ ;  /* 0x000000005a097224 */ /* 0x042fe200078e02ff */
[----:B------:R-:W-:Y:S01]  /*9e60*/  IADD3 R26, P5, R27, R2, RZ ;  /* 0x000000021b1a7210 */ /* 0x000fe20007fbe0ff */
[----:B------:R-:W-:Y:S01]  /*9e70*/  IMAD R11, R89, R0, RZ ;  /* 0x00000000590b7224 */ /* 0x000fe200078e02ff */
[----:B------:R1:W-:Y:S01]  /*9e80*/  @P2 STG.E.U8 desc[UR16][R22.64], R31 ;  /* 0x0000001f16002986 */ /* 0x0003e2000c101110 */
[----:B------:R-:W-:-:S03]  /*9e90*/  ISETP.LT.AND P2, PT, R90, UR7, !P0 ;  /* 0x000000075a007c0c */ /* 0x000fc6000c741270 */
[----:B------:R-:W3:Y:S04]  /*9ea0*/  LDL.LU R90, [R1+0xc8] ;  /* 0x0000c800015a7983 */ /* 0x000ee80000300800 */
[----:B------:R0:W-:Y:S01]  /*9eb0*/  @P1 STG.E.U8 desc[UR16][R24.64], R29 ;  /* 0x0000001d18001986 */ /* 0x0001e2000c101110 */
[----:B------:R-:W-:-:S03]  /*9ec0*/  ISETP.LT.AND P1, PT, R89, UR7, !P0 ;  /* 0x0000000759007c0c */ /* 0x000fc6000c721270 */
[----:B------:R-:W3:Y:S01]  /*9ed0*/  LDL.LU R89, [R1+0xc4] ;  /* 0x0000c40001597983 */ /* 0x000ee20000300800 */
[----:B------:R-:W-:Y:S02]  /*9ee0*/  LEA.HI.X.SX32 R27, R27, R3, 0x1, P5 ;  /* 0x000000031b1b7211 */ /* 0x000fe400028f0eff */
[----:B------:R-:W-:-:S04]  /*9ef0*/  IADD3 R8, P5, R9, R2, RZ ;  /* 0x0000000209087210 */ /* 0x000fc80007fbe0ff */
[----:B------:R-:W-:Y:S02]  /*9f00*/  LEA.HI.X.SX32 R9, R9, R3, 0x1, P5 ;  /* 0x0000000309097211 */ /* 0x000fe400028f0eff */
[C---:B--2---:R-:W-:Y:S01]  /*9f10*/  ISETP.LT.AND P5, PT, R88.reuse, UR7, !P0 ;  /* 0x0000000758007c0c */ /* 0x044fe2000c7a1270 */
[----:B------:R-:W-:Y:S02]  /*9f20*/  IMAD R21, R88, R0, RZ ;  /* 0x0000000058157224 */ /* 0x000fe400078e02ff */
[----:B------:R-:W2:Y:S01]  /*9f30*/  LDL.LU R88, [R1+0xc0] ;  /* 0x0000c00001587983 */ /* 0x000ea20000300800 */
[----:B------:R-:W-:Y:S02]  /*9f40*/  PRMT R33, R6, 0x7770, RZ ;  /* 0x0000777006217816 */ /* 0x000fe400000000ff */
[----:B-1----:R-:W-:-:S03]  /*9f50*/  PRMT R31, R7, 0x7770, RZ ;  /* 0x00007770071f7816 */ /* 0x002fc600000000ff */
[----:B------:R1:W-:Y:S01]  /*9f60*/  @P6 STG.E.U8 desc[UR16][R26.64], R33 ;  /* 0x000000211a006986 */ /* 0x0003e2000c101110 */
[CC--:B------:R-:W-:Y:S02]  /*9f70*/  IADD3 R10, P6, R11.reuse, R2.reuse, RZ ;  /* 0x000000020b0a7210 */ /* 0x0c0fe40007fde0ff */
[----:B0-----:R-:W-:Y:S02]  /*9f80*/  PRMT R29, R4, 0x7771, RZ ;  /* 0x00007771041d7816 */ /* 0x001fe400000000ff */
[----:B------:R-:W-:Y:S01]  /*9f90*/  LEA.HI.X.SX32 R11, R11, R3, 0x1, P6 ;  /* 0x000000030b0b7211 */ /* 0x000fe200030f0eff */
[----:B------:R0:W-:Y:S01]  /*9fa0*/  @P2 STG.E.U8 desc[UR16][R8.64], R31 ;  /* 0x0000001f08002986 */ /* 0x0001e2000c101110 */
[----:B------:R-:W-:-:S04]  /*9fb0*/  IADD3 R22, P6, R21, R2, RZ ;  /* 0x0000000215167210 */ /* 0x000fc80007fde0ff */
[----:B------:R-:W-:Y:S01]  /*9fc0*/  LEA.HI.X.SX32 R23, R21, R3, 0x1, P6 ;  /* 0x0000000315177211 */ /* 0x000fe200030f0eff */
[----:B------:R0:W-:Y:S01]  /*9fd0*/  @P1 STG.E.U8 desc[UR16][R10.64], R29 ;  /* 0x0000001d0a001986 */ /* 0x0001e2000c101110 */
[----:B-1----:R-:W-:-:S05]  /*9fe0*/  PRMT R27, R5, 0x7771, RZ ;  /* 0x00007771051b7816 */ /* 0x002fca00000000ff */
[----:B------:R1:W-:Y:S01]  /*9ff0*/  @P5 STG.E.U8 desc[UR16][R22.64], R27 ;  /* 0x0000001b16005986 */ /* 0x0003e2000c101110 */
[----:B0-----:R-:W-:Y:S02]  /*a000*/  PRMT R31, R6, 0x7771, RZ ;  /* 0x00007771061f7816 */ /* 0x001fe400000000ff */
[----:B------:R-:W-:Y:S01]  /*a010*/  PRMT R29, R7, 0x7771, RZ ;  /* 0x00007771071d7816 */ /* 0x000fe200000000ff */
[C---:B----4-:R-:W-:Y:S01]  /*a020*/  IMAD R25, R92.reuse, R0, RZ ;  /* 0x000000005c197224 */ /* 0x050fe200078e02ff */
[----:B------:R-:W-:Y:S02]  /*a030*/  ISETP.LT.AND P2, PT, R92, UR7, !P0 ;  /* 0x000000075c007c0c */ /* 0x000fe4000c741270 */
[----:B------:R-:W4:Y:S02]  /*a040*/  LDL.LU R92, [R1+0xbc] ;  /* 0x0000bc00015c7983 */ /* 0x000f240000300800 */
[----:B------:R-:W-:-:S04]  /*a050*/  IADD3 R24, P6, R25, R2, RZ ;  /* 0x0000000219187210 */ /* 0x000fc80007fde0ff */
[----:B------:R-:W-:-:S05]  /*a060*/  LEA.HI.X.SX32 R25, R25, R3, 0x1, P6 ;  /* 0x0000000319197211 */ /* 0x000fca00030f0eff */
[----:B------:R0:W-:Y:S01]  /*a070*/  @P2 STG.E.U8 desc[UR16][R24.64], R31 ;  /* 0x0000001f18002986 */ /* 0x0001e2000c101110 */
[C---:B-----5:R-:W-:Y:S01]  /*a080*/  IMAD R21, R91.reuse, R0, RZ ;  /* 0x000000005b157224 */ /* 0x060fe200078e02ff */
[----:B------:R-:W-:Y:S02]  /*a090*/  ISETP.LT.AND P1, PT, R91, UR7, !P0 ;  /* 0x000000075b007c0c */ /* 0x000fe4000c721270 */
[----:B------:R-:W5:Y:S02]  /*a0a0*/  LDL.LU R91, [R1+0xb8] ;  /* 0x0000b800015b7983 */ /* 0x000f640000300800 */
[----:B------:R-:W-:-:S04]  /*a0b0*/  IADD3 R8, P5, R21, R2, RZ ;  /* 0x0000000215087210 */ /* 0x000fc80007fbe0ff */
[----:B------:R-:W-:Y:S02]  /*a0c0*/  LEA.HI.X.SX32 R9, R21, R3, 0x1, P5 ;  /* 0x0000000315097211 */ /* 0x000fe400028f0eff */
[C---:B---3--:R-:W-:Y:S01]  /*a0d0*/  ISETP.LT.AND P6, PT, R90.reuse, UR7, !P0 ;  /* 0x000000075a007c0c */ /* 0x048fe2000c7c1270 */
[-C--:B------:R-:W-:Y:S02]  /*a0e0*/  IMAD R11, R90, R0.reuse, RZ ;  /* 0x000000005a0b7224 */ /* 0x080fe400078e02ff */
[----:B------:R-:W3:Y:S01]  /*a0f0*/  LDL.LU R90, [R1+0xb4] ;  /* 0x0000b400015a7983 */ /* 0x000ee20000300800 */
[C---:B------:R-:W-:Y:S01]  /*a100*/  ISETP.LT.AND P2, PT, R89.reuse, UR7, !P0 ;  /* 0x0000000759007c0c */ /* 0x040fe2000c741270 */
[-C--:B------:R-:W-:Y:S02]  /*a110*/  IMAD R21, R89, R0.reuse, RZ ;  /* 0x0000000059157224 */ /* 0x080fe400078e02ff */
[----:B------:R-:W3:Y:S04]  /*a120*/  LDL.LU R89, [R1+0xb0] ;  /* 0x0000b00001597983 */ /* 0x000ee80000300800 */
[----:B------:R0:W-:Y:S01]  /*a130*/  @P1 STG.E.U8 desc[UR16][R8.64], R29 ;  /* 0x0000001d08001986 */ /* 0x0001e2000c101110 */
[C---:B--2---:R-:W-:Y:S01]  /*a140*/  IMAD R26, R88.reuse, R0, RZ ;  /* 0x00000000581a7224 */ /* 0x044fe200078e02ff */
[----:B------:R-:W-:-:S02]  /*a150*/  ISETP.LT.AND P1, PT, R88, UR7, !P0 ;  /* 0x0000000758007c0c */ /* 0x000fc4000c721270 */
[----:B------:R-:W2:Y:S01]  /*a160*/  LDL.LU R88, [R1+0xac] ;  /* 0x0000ac0001587983 */ /* 0x000ea20000300800 */
[CC--:B------:R-:W-:Y:S02]  /*a170*/  IADD3 R10, P5, R11.reuse, R2.reuse, RZ ;  /* 0x000000020b0a7210 */ /* 0x0c0fe40007fbe0ff */
[----:B-1----:R-:W-:Y:S02]  /*a180*/  PRMT R27, R4, 0x7772, RZ ;  /* 0x00007772041b7816 */ /* 0x002fe400000000ff */
[----:B------:R-:W-:Y:S02]  /*a190*/  LEA.HI.X.SX32 R11, R11, R3, 0x1, P5 ;  /* 0x000000030b0b7211 */ /* 0x000fe400028f0eff */
[----:B------:R-:W-:-:S03]  /*a1a0*/  IADD3 R22, P5, R21, R2, RZ ;  /* 0x0000000215167210 */ /* 0x000fc60007fbe0ff */
[----:B------:R1:W-:Y:S01]  /*a1b0*/  @P6 STG.E.U8 desc[UR16][R10.64], R27 ;  /* 0x0000001b0a006986 */ /* 0x0003e2000c101110 */
[C---:B0-----:R-:W-:Y:S02]  /*a1c0*/  IADD3 R24, P6, R26.reuse, R2, RZ ;  /* 0x000000021a187210 */ /* 0x041fe40007fde0ff */
[-C--:B------:R-:W-:Y:S02]  /*a1d0*/  LEA.HI.X.SX32 R23, R21, R3.reuse, 0x1, P5 ;  /* 0x0000000315177211 */ /* 0x080fe400028f0eff */
[----:B------:R-:W-:Y:S02]  /*a1e0*/  PRMT R31, R5, 0x7772, RZ ;  /* 0x00007772051f7816 */ /* 0x000fe400000000ff */
[----:B------:R-:W-:Y:S02]  /*a1f0*/  LEA.HI.X.SX32 R25, R26, R3, 0x1, P6 ;  /* 0x000000031a197211 */ /* 0x000fe400030f0eff */
[----:B------:R-:W-:Y:S01]  /*a200*/  PRMT R29, R6, 0x7772, RZ ;  /* 0x00007772061d7816 */ /* 0x000fe200000000ff */
[----:B------:R0:W-:Y:S04]  /*a210*/  @P2 STG.E.U8 desc[UR16][R22.64], R31 ;  /* 0x0000001f16002986 */ /* 0x0001e8000c101110 */
[----:B------:R0:W-:Y:S01]  /*a220*/  @P1 STG.E.U8 desc[UR16][R24.64], R29 ;  /* 0x0000001d18001986 */ /* 0x0001e2000c101110 */
[----:B-1----:R-:W-:-:S02]  /*a230*/  PRMT R27, R7, 0x7772, RZ ;  /* 0x00007772071b7816 */ /* 0x002fc400000000ff */
[----:B0-----:R-:W-:Y:S02]  /*a240*/  PRMT R31, R4, 0x7773, RZ ;  /* 0x00007773041f7816 */ /* 0x001fe400000000ff */
[----:B------:R-:W-:Y:S02]  /*a250*/  PRMT R29, R5, 0x7773, RZ ;  /* 0x00007773051d7816 */ /* 0x000fe400000000ff */
[C---:B----4-:R-:W-:Y:S01]  /*a260*/  ISETP.LT.AND P5, PT, R92.reuse, UR7, !P0 ;  /* 0x000000075c007c0c */ /* 0x050fe2000c7a1270 */
[----:B------:R-:W-:Y:S02]  /*a270*/  IMAD R9, R92, R0, RZ ;  /* 0x000000005c097224 */ /* 0x000fe400078e02ff */
[----:B------:R-:W4:Y:S03]  /*a280*/  LDL.LU R92, [R1+0xa8] ;  /* 0x0000a800015c7983 */ /* 0x000f260000300800 */
[----:B------:R-:W-:-:S04]  /*a290*/  IADD3 R8, P6, R9, R2, RZ ;  /* 0x0000000209087210 */ /* 0x000fc80007fde0ff */
[----:B------:R-:W-:-:S05]  /*a2a0*/  LEA.HI.X.SX32 R9, R9, R3, 0x1, P6 ;  /* 0x0000000309097211 */ /* 0x000fca00030f0eff */
[----:B------:R0:W-:Y:S01]  /*a2b0*/  @P5 STG.E.U8 desc[UR16][R8.64], R27 ;  /* 0x0000001b08005986 */ /* 0x0001e2000c101110 */
[C---:B-----5:R-:W-:Y:S01]  /*a2c0*/  ISETP.LT.AND P2, PT, R91.reuse, UR7, !P0 ;  /* 0x000000075b007c0c */ /* 0x060fe2000c741270 */
[----:B------:R-:W-:Y:S02]  /*a2d0*/  IMAD R11, R91, R0, RZ ;  /* 0x000000005b0b7224 */ /* 0x000fe400078e02ff */
[----:B------:R-:W5:Y:S03]  /*a2e0*/  LDL.LU R91, [R1+0xa4] ;  /* 0x0000a400015b7983 */ /* 0x000f660000300800 */
[----:B------:R-:W-:-:S04]  /*a2f0*/  IADD3 R10, P6, R11, R2, RZ ;  /* 0x000000020b0a7210 */ /* 0x000fc80007fde0ff */
[-C--:B------:R-:W-:Y:S01]  /*a300*/  LEA.HI.X.SX32 R11, R11, R3.reuse, 0x1, P6 ;  /* 0x000000030b0b7211 */ /* 0x080fe200030f0eff */
[C---:B---3--:R-:W-:Y:S01]  /*a310*/  IMAD R21, R90.reuse, R0, RZ ;  /* 0x000000005a157224 */ /* 0x048fe200078e02ff */
[----:B------:R-:W-:Y:S02]  /*a320*/  ISETP.LT.AND P1, PT, R90, UR7, !P0 ;  /* 0x000000075a007c0c */ /* 0x000fe4000c721270 */
[----:B------:R-:W3:Y:S02]  /*a330*/  LDL.LU R90, [R1+0xa0] ;  /* 0x0000a000015a7983 */ /* 0x000ee40000300800 */
[----:B------:R-:W-:Y:S02]  /*a340*/  IADD3 R22, P5, R21, R2, RZ ;  /* 0x0000000215167210 */ /* 0x000fe40007fbe0ff */
[C---:B------:R-:W-:Y:S01]  /*a350*/  ISETP.LT.AND P6, PT, R89.reuse, UR7, !P0 ;  /* 0x0000000759007c0c */ /* 0x040fe2000c7c1270 */
[----:B------:R-:W-:Y:S02]  /*a360*/  IMAD R5, R89, R0, RZ ;  /* 0x0000000059057224 */ /* 0x000fe400078e02ff */
[----:B------:R-:W3:Y:S01]  /*a370*/  LDL.LU R89, [R1+0x9c] ;  /* 0x00009c0001597983 */ /* 0x000ee20000300800 */
[----:B------:R-:W-:-:S03]  /*a380*/  LEA.HI.X.SX32 R23, R21, R3, 0x1, P5 ;  /* 0x0000000315177211 */ /* 0x000fc600028f0eff */
[----:B------:R-:W-:Y:S04]  /*a390*/  @P2 STG.E.U8 desc[UR16][R10.64], R31 ;  /* 0x0000001f0a002986 */ /* 0x000fe8000c101110 */
[----:B------:R1:W-:Y:S01]  /*a3a0*/  @P1 STG.E.U8 desc[UR16][R22.64], R29 ;  /* 0x0000001d16001986 */ /* 0x0003e2000c101110 */
[C---:B--2---:R-:W-:Y:S01]  /*a3b0*/  ISETP.LT.AND P2, PT, R88.reuse, UR7, !P0 ;  /* 0x0000000758007c0c */ /* 0x044fe2000c741270 */
[----:B0-----:R-:W-:Y:S02]  /*a3c0*/  IMAD R9, R88, R0, RZ ;  /* 0x0000000058097224 */ /* 0x001fe400078e02ff */
[----:B------:R-:W2:Y:S04]  /*a3d0*/  LDL.LU R88, [R1+0x98] ;  /* 0x0000980001587983 */ /* 0x000ea80000300800 */
[----:B-1----:R-:W2:Y:S01]  /*a3e0*/  LDL.LU R22, [R1+0x94] ;  /* 0x0000940001167983 */ /* 0x002ea20000300800 */
[----:B------:R-:W-:-:S02]  /*a3f0*/  IADD3 R4, P5, R5, R2, RZ ;  /* 0x0000000205047210 */ /* 0x000fc40007fbe0ff */
[----:B------:R-:W-:Y:S02]  /*a400*/  PRMT R27, R6, 0x7773, RZ ;  /* 0x00007773061b7816 */ /* 0x000fe400000000ff */
[-C--:B------:R-:W-:Y:S02]  /*a410*/  LEA.HI.X.SX32 R5, R5, R3.reuse, 0x1, P5 ;  /* 0x0000000305057211 */ /* 0x080fe400028f0eff */
[----:B------:R-:W-:Y:S02]  /*a420*/  IADD3 R6, P5, R9, R2, RZ ;  /* 0x0000000209067210 */ /* 0x000fe40007fbe0ff */
[----:B------:R-:W-:Y:S02]  /*a430*/  PRMT R25, R7, 0x7773, RZ ;  /* 0x0000777307197816 */ /* 0x000fe400000000ff */
[----:B------:R-:W-:Y:S01]  /*a440*/  LEA.HI.X.SX32 R7, R9, R3, 0x1, P5 ;  /* 0x0000000309077211 */ /* 0x000fe200028f0eff */
[----:B------:R0:W-:Y:S01]  /*a450*/  @P6 STG.E.U8 desc[UR16][R4.64], R27 ;  /* 0x0000001b04006986 */ /* 0x0001e2000c101110 */
[----:B------:R-:W-:-:S03]  /*a460*/  PRMT R23, R12, 0x7770, RZ ;  /* 0x000077700c177816 */ /* 0x000fc600000000ff */
[----:B------:R-:W-:Y:S01]  /*a470*/  @P2 STG.E.U8 desc[UR16][R6.64], R25 ;  /* 0x0000001906002986 */ /* 0x000fe2000c101110 */
[----:B------:R-:W-:Y:S02]  /*a480*/  PRMT R29, R13, 0x7770, RZ ;  /* 0x000077700d1d7816 */ /* 0x000fe400000000ff */
[----:B0-----:R-:W-:Y:S01]  /*a490*/  PRMT R27, R14, 0x7770, RZ ;  /* 0x000077700e1b7816 */ /* 0x001fe200000000ff */
[C---:B----4-:R-:W-:Y:S01]  /*a4a0*/  IMAD R21, R92.reuse, R0, RZ ;  /* 0x000000005c157224 */ /* 0x050fe200078e02ff */
[----:B------:R-:W-:-:S04]  /*a4b0*/  ISETP.LT.AND P1, PT, R92, UR7, !P0 ;  /* 0x000000075c007c0c */ /* 0x000fc8000c721270 */
[----:B------:R-:W-:-:S04]  /*a4c0*/  IADD3 R8, P6, R21, R2, RZ ;  /* 0x0000000215087210 */ /* 0x000fc80007fde0ff */
[----:B------:R-:W-:-:S05]  /*a4d0*/  LEA.HI.X.SX32 R9, R21, R3, 0x1, P6 ;  /* 0x0000000315097211 */ /* 0x000fca00030f0eff */
[----:B------:R0:W-:Y:S01]  /*a4e0*/  @P1 STG.E.U8 desc[UR16][R8.64], R23 ;  /* 0x0000001708001986 */ /* 0x0001e2000c101110 */
[C---:B-----5:R-:W-:Y:S01]  /*a4f0*/  ISETP.LT.AND P5, PT, R91.reuse, UR7, !P0 ;  /* 0x000000075b007c0c */ /* 0x060fe2000c7a1270 */
[----:B------:R-:W-:Y:S02]  /*a500*/  IMAD R11, R91, R0, RZ ;  /* 0x000000005b0b7224 */ /* 0x000fe400078e02ff */
[----:B------:R-:W4:Y:S03]  /*a510*/  LDL.LU R91, [R1+0x90] ;  /* 0x00009000015b7983 */ /* 0x000f260000300800 */
[----:B------:R-:W-:-:S04]  /*a520*/  IADD3 R10, P6, R11, R2, RZ ;  /* 0x000000020b0a7210 */ /* 0x000fc80007fde0ff */
[----:B------:R-:W-:Y:S02]  /*a530*/  LEA.HI.X.SX32 R11, R11, R3, 0x1, P6 ;  /* 0x000000030b0b7211 */ /* 0x000fe400030f0eff */
[C---:B---3--:R-:W-:Y:S01]  /*a540*/  ISETP.LT.AND P2, PT, R90.reuse, UR7, !P0 ;  /* 0x000000075a007c0c */ /* 0x048fe2000c741270 */
[----:B------:R-:W-:Y:S02]  /*a550*/  IMAD R5, R90, R0, RZ ;  /* 0x000000005a057224 */ /* 0x000fe400078e02ff */
[----:B------:R-:W3:Y:S03]  /*a560*/  LDL.LU R90, [R1+0x8c] ;  /* 0x00008c00015a7983 */ /* 0x000ee60000300800 */
[----:B------:R-:W-:Y:S01]  /*a570*/  IADD3 R4, P6, R5, R2, RZ ;  /* 0x0000000205047210 */ /* 0x000fe20007fde0ff */
[C---:B------:R-:W-:Y:S01]  /*a580*/  IMAD R21, R89.reuse, R0, RZ ;  /* 0x0000000059157224 */ /* 0x040fe200078e02ff */
[----:B------:R-:W-:-:S02]  /*a590*/  ISETP.LT.AND P1, PT, R89, UR7, !P0 ;  /* 0x0000000759007c0c */ /* 0x000fc4000c721270 */
[----:B------:R-:W5:Y:S01]  /*a5a0*/  LDL.LU R89, [R1+0x88] ;  /* 0x0000880001597983 */ /* 0x000f620000300800 */
[----:B------:R-:W-:-:S03]  /*a5b0*/  LEA.HI.X.SX32 R5, R5, R3, 0x1, P6 ;  /* 0x0000000305057211 */ /* 0x000fc600030f0eff */
[----:B------:R1:W-:Y:S04]  /*a5c0*/  @P5 STG.E.U8 desc[UR16][R10.64], R29 ;  /* 0x0000001d0a005986 */ /* 0x0003e8000c101110 */
[----:B------:R1:W-:Y:S01]  /*a5d0*/  @P2 STG.E.U8 desc[UR16][R4.64], R27 ;  /* 0x0000001b04002986 */ /* 0x0003e2000c101110 */
[C---:B--2---:R-:W-:Y:S01]  /*a5e0*/  ISETP.LT.AND P6, PT, R88.reuse, UR7, !P0 ;  /* 0x0000000758007c0c */ /* 0x044fe2000c7c1270 */
[-C--:B0-----:R-:W-:Y:S02]  /*a5f0*/  IMAD R9, R88, R0.reuse, RZ ;  /* 0x0000000058097224 */ /* 0x081fe400078e02ff */
[----:B------:R-:W2:Y:S01]  /*a600*/  LDL.LU R88, [R1+0x84] ;  /* 0x0000840001587983 */ /* 0x000ea20000300800 */
[C---:B------:R-:W-:Y:S01]  /*a610*/  ISETP.LT.AND P2, PT, R22.reuse, UR7, !P0 ;  /* 0x0000000716007c0c */ /* 0x040fe2000c741270 */
[----:B-1----:R-:W-:-:S02]  /*a620*/  IMAD R11, R22, R0, RZ ;  /* 0x00000000160b7224 */ /* 0x002fc400078e02ff */
[----:B------:R-:W2:Y:S01]  /*a630*/  LDL.LU R22, [R1+0x80] ;  /* 0x0000800001167983 */ /* 0x000ea20000300800 */
[----:B------:R-:W-:-:S04]  /*a640*/  IADD3 R6, P5, R21, R2, RZ ;  /* 0x0000000215067210 */ /* 0x000fc80007fbe0ff */
[-C--:B------:R-:W-:Y:S02]  /*a650*/  LEA.HI.X.SX32 R7, R21, R3.reuse, 0x1, P5 ;  /* 0x0000000315077211 */ /* 0x080fe400028f0eff */
[-C--:B------:R-:W-:Y:S02]  /*a660*/  IADD3 R8, P5, R9, R2.reuse, RZ ;  /* 0x0000000209087210 */ /* 0x080fe40007fbe0ff */
[----:B------:R-:W-:Y:S02]  /*a670*/  PRMT R23, R15, 0x7770, RZ ;  /* 0x000077700f177816 */ /* 0x000fe400000000ff */
[-C--:B------:R-:W-:Y:S02]  /*a680*/  LEA.HI.X.SX32 R9, R9, R3.reuse, 0x1, P5 ;  /* 0x0000000309097211 */ /* 0x080fe400028f0eff */
[C---:B------:R-:W-:Y:S02]  /*a690*/  IADD3 R10, P5, R11.reuse, R2, RZ ;  /* 0x000000020b0a7210 */ /* 0x040fe40007fbe0ff */
[----:B------:R-:W-:Y:S01]  /*a6a0*/  PRMT R25, R12, 0x7771, RZ ;  /* 0x000077710c197816 */ /* 0x000fe200000000ff */
[----:B------:R0:W-:Y:S01]  /*a6b0*/  @P1 STG.E.U8 desc[UR16][R6.64], R23 ;  /* 0x0000001706001986 */ /* 0x0001e2000c101110 */
[----:B------:R-:W-:-:S03]  /*a6c0*/  LEA.HI.X.SX32 R11, R11, R3, 0x1, P5 ;  /* 0x000000030b0b7211 */ /* 0x000fc600028f0eff */
[----:B------:R5:W-:Y:S01]  /*a6d0*/  @P6 STG.E.U8 desc[UR16][R8.64], R25 ;  /* 0x0000001908006986 */ /* 0x000be2000c101110 */
[----:B------:R-:W-:Y:S02]  /*a6e0*/  PRMT R27, R13, 0x7771, RZ ;  /* 0x000077710d1b7816 */ /* 0x000fe400000000ff */
[----:B0-----:R-:W-:-:S03]  /*a6f0*/  PRMT R23, R14, 0x7771, RZ ;  /* 0x000077710e177816 */ /* 0x001fc600000000ff */
[----:B------:R-:W-:Y:S01]  /*a700*/  @P2 STG.E.U8 desc[UR16][R10.64], R27 ;  /* 0x0000001b0a002986 */ /* 0x000fe2000c101110 */
[C---:B----4-:R-:W-:Y:S01]  /*a710*/  IMAD R21, R91.reuse, R0, RZ ;  /* 0x000000005b157224 */ /* 0x050fe200078e02ff */
[----:B------:R-:W-:Y:S02]  /*a720*/  ISETP.LT.AND P1, PT, R91, UR7, !P0 ;  /* 0x000000075b007c0c */ /* 0x000fe4000c721270 */
[----:B------:R-:W4:Y:S02]  /*a730*/  LDL.LU R91, [R1+0x7c] ;  /* 0x00007c00015b7983 */ /* 0x000f240000300800 */
[----:B------:R-:W-:-:S04]  /*a740*/  IADD3 R4, P6, R21, R2, RZ ;  /* 0x0000000215047210 */ /* 0x000fc80007fde0ff */
[----:B------:R-:W-:Y:S02]  /*a750*/  LEA.HI.X.SX32 R5, R21, R3, 0x1, P6 ;  /* 0x0000000315057211 */ /* 0x000fe400030f0eff */
[C---:B---3--:R-:W-:Y:S01]  /*a760*/  ISETP.LT.AND P5, PT, R90.reuse, UR7, !P0 ;  /* 0x000000075a007c0c */ /* 0x048fe2000c7a1270 */
[----:B------:R-:W-:Y:S02]  /*a770*/  IMAD R7, R90, R0, RZ ;  /* 0x000000005a077224 */ /* 0x000fe400078e02ff */
[----:B------:R-:W3:Y:S03]  /*a780*/  LDL.LU R90, [R1+0x78] ;  /* 0x00007800015a7983 */ /* 0x000ee60000300800 */
[----:B------:R-:W-:Y:S01]  /*a790*/  IADD3 R6, P6, R7, R2, RZ ;  /* 0x0000000207067210 */ /* 0x000fe20007fde0ff */
[----:B-----5:R-:W-:-:S03]  /*a7a0*/  IMAD R9, R89, R0, RZ ;  /* 0x0000000059097224 */ /* 0x020fc600078e02ff */
[-C--:B------:R-:W-:Y:S02]  /*a7b0*/  LEA.HI.X.SX32 R7, R7, R3.reuse, 0x1, P6 ;  /* 0x0000000307077211 */ /* 0x080fe400030f0eff */
[----:B------:R-:W-:Y:S01]  /*a7c0*/  IADD3 R8, P6, R9, R2, RZ ;  /* 0x0000000209087210 */ /* 0x000fe20007fde0ff */
[----:B------:R0:W-:Y:S01]  /*a7d0*/  @P1 STG.E.U8 desc[UR16][R4.64], R23 ;  /* 0x0000001704001986 */ /* 0x0001e2000c101110 */
[----:B------:R-:W-:Y:S02]  /*a7e0*/  ISETP.LT.AND P2, PT, R89, UR7, !P0 ;  /* 0x0000000759007c0c */ /* 0x000fe4000c741270 */
[----:B------:R-:W-:Y:S01]  /*a7f0*/  LEA.HI.X.SX32 R9, R9, R3, 0x1, P6 ;  /* 0x0000000309097211 */ /* 0x000fe200030f0eff */
[----:B------:R-:W5:Y:S01]  /*a800*/  LDL.LU R89, [R1+0x74] ;  /* 0x0000740001597983 */ /* 0x000f620000300800 */
[CC--:B--2---:R-:W-:Y:S01]  /*a810*/  IMAD R21, R88.reuse, R0.reuse, RZ ;  /* 0x0000000058157224 */ /* 0x0c4fe200078e02ff */
[----:B------:R-:W-:Y:S02]  /*a820*/  ISETP.LT.AND P1, PT, R88, UR7, !P0 ;  /* 0x0000000758007c0c */ /* 0x000fe4000c721270 */
[----:B------:R-:W2:Y:S01]  /*a830*/  LDL.LU R88, [R1+0x70] ;  /* 0x0000700001587983 */ /* 0x000ea20000300800 */
[C---:B------:R-:W-:Y:S01]  /*a840*/  ISETP.LT.AND P6, PT, R22.reuse, UR7, !P0 ;  /* 0x0000000716007c0c */ /* 0x040fe2000c7c1270 */
[----:B0-----:R-:W-:-:S02]  /*a850*/  IMAD R5, R22, R0, RZ ;  /* 0x0000000016057224 */ /* 0x001fc400078e02ff */
[----:B------:R-:W5:Y:S01]  /*a860*/  LDL.LU R22, [R1+0x6c] ;  /* 0x00006c0001167983 */ /* 0x000f620000300800 */
[----:B------:R-:W-:Y:S02]  /*a870*/  PRMT R25, R15, 0x7771, RZ ;  /* 0x000077710f197816 */ /* 0x000fe400000000ff */
[----:B------:R-:W-:Y:S01]  /*a880*/  PRMT R27, R12, 0x7772, RZ ;  /* 0x000077720c1b7816 */ /* 0x000fe200000000ff */
[----:B------:R-:W5:Y:S04]  /*a890*/  LDL.LU R92, [R1+0x68] ;  /* 0x00006800015c7983 */ /* 0x000f680000300800 */
[----:B------:R0:W-:Y:S01]  /*a8a0*/  @P5 STG.E.U8 desc[UR16][R6.64], R25 ;  /* 0x0000001906005986 */ /* 0x0001e2000c101110 */
[----:B------:R-:W-:-:S03]  /*a8b0*/  IADD3 R10, P5, R21, R2, RZ ;  /* 0x00000002150a7210 */ /* 0x000fc60007fbe0ff */
[----:B------:R-:W-:Y:S01]  /*a8c0*/  @P2 STG.E.U8 desc[UR16][R8.64], R27 ;  /* 0x0000001b08002986 */ /* 0x000fe2000c101110 */
[----:B------:R-:W-:Y:S02]  /*a8d0*/  IADD3 R4, P2, R5, R2, RZ ;  /* 0x0000000205047210 */ /* 0x000fe40007f5e0ff */
[-C--:B------:R-:W-:Y:S02]  /*a8e0*/  LEA.HI.X.SX32 R11, R21, R3.reuse, 0x1, P5 ;  /* 0x00000003150b7211 */ /* 0x080fe400028f0eff */
[----:B------:R-:W-:Y:S02]  /*a8f0*/  PRMT R23, R13, 0x7772, RZ ;  /* 0x000077720d177816 */ /* 0x000fe400000000ff */
[----:B------:R-:W-:Y:S02]  /*a900*/  LEA.HI.X.SX32 R5, R5, R3, 0x1, P2 ;  /* 0x0000000305057211 */ /* 0x000fe400010f0eff */
[----:B0-----:R-:W-:Y:S01]  /*a910*/  PRMT R25, R14, 0x7772, RZ ;  /* 0x000077720e197816 */ /* 0x001fe200000000ff */
[----:B------:R0:W-:Y:S04]  /*a920*/  @P1 STG.E.U8 desc[UR16][R10.64], R23 ;  /* 0x000000170a001986 */ /* 0x0001e8000c101110 */
[----:B------:R1:W-:Y:S01]  /*a930*/  @P6 STG.E.U8 desc[UR16][R4.64], R25 ;  /* 0x0000001904006986 */ /* 0x0003e2000c101110 */
[----:B0-----:R-:W-:Y:S01]  /*a940*/  PRMT R23, R15, 0x7772, RZ ;  /* 0x000077720f177816 */ /* 0x001fe200000000ff */
[C---:B----4-:R-:W-:Y:S01]  /*a950*/  IMAD R7, R91.reuse, R0, RZ ;  /* 0x000000005b077224 */ /* 0x050fe200078e02ff */
[----:B------:R-:W-:-:S02]  /*a960*/  ISETP.LT.AND P5, PT, R91, UR7, !P0 ;  /* 0x000000075b007c0c */ /* 0x000fc4000c7a1270 */
[----:B------:R-:W4:Y:S02]  /*a970*/  LDL.LU R91, [R1+0x154] ;  /* 0x00015400015b7983 */ /* 0x000f240000300800 */
[----:B------:R-:W-:-:S04]  /*a980*/  IADD3 R6, P2, R7, R2, RZ ;  /* 0x0000000207067210 */ /* 0x000fc80007f5e0ff */
[----:B------:R-:W-:Y:S01]  /*a990*/  LEA.HI.X.SX32 R7, R7, R3, 0x1, P2 ;  /* 0x0000000307077211 */ /* 0x000fe200010f0eff */
[C---:B---3--:R-:W-:Y:S01]  /*a9a0*/  IMAD R21, R90.reuse, R0, RZ ;  /* 0x000000005a157224 */ /* 0x048fe200078e02ff */
[----:B------:R-:W-:-:S03]  /*a9b0*/  ISETP.LT.AND P1, PT, R90, UR7, !P0 ;  /* 0x000000075a007c0c */ /* 0x000fc6000c721270 */
[----:B------:R-:W-:Y:S01]  /*a9c0*/  @P5 STG.E.U8 desc[UR16][R6.64], R23 ;  /* 0x0000001706005986 */ /* 0x000fe2000c101110 */
[----:B------:R-:W-:-:S03]  /*a9d0*/  IADD3 R8, P6, R21, R2, RZ ;  /* 0x0000000215087210 */ /* 0x000fc60007fde0ff */
[----:B------:R-:W3:Y:S01]  /*a9e0*/  LDL.LU R90, [R1+0x150] ;  /* 0x00015000015a7983 */ /* 0x000ee20000300800 */
[----:B------:R-:W-:Y:S02]  /*a9f0*/  LEA.HI.X.SX32 R9, R21, R3, 0x1, P6 ;  /* 0x0000000315097211 */ /* 0x000fe400030f0eff */
[----:B------:R-:W-:-:S05]  /*aa00*/  PRMT R21, R12, 0x7773, RZ ;  /* 0x000077730c157816 */ /* 0x000fca00000000ff */
[----:B------:R0:W-:Y:S01]  /*aa10*/  @P1 STG.E.U8 desc[UR16][R8.64], R21 ;  /* 0x0000001508001986 */ /* 0x0001e2000c101110 */
[C---:B--2---:R-:W-:Y:S01]  /*aa20*/  ISETP.LT.AND P1, PT, R88.reuse, UR7, !P0 ;  /* 0x0000000758007c0c */ /* 0x044fe2000c721270 */
[-C--:B-1----:R-:W-:Y:S02]  /*aa30*/  IMAD R5, R88, R0.reuse, RZ ;  /* 0x0000000058057224 */ /* 0x082fe400078e02ff */
[----:B------:R-:W2:Y:S01]  /*aa40*/  LDL.LU R88, [R1+0x14c] ;  /* 0x00014c0001587983 */ /* 0x000ea20000300800 */
[CC--:B-----5:R-:W-:Y:S01]  /*aa50*/  IMAD R12, R22.reuse, R0.reuse, RZ ;  /* 0x00000000160c7224 */ /* 0x0e0fe200078e02ff */
[----:B------:R-:W-:Y:S02]  /*aa60*/  ISETP.LT.AND P6, PT, R22, UR7, !P0 ;  /* 0x0000000716007c0c */ /* 0x000fe4000c7c1270 */
[----:B------:R-:W5:Y:S01]  /*aa70*/  LDL.LU R22, [R1+0x140] ;  /* 0x0001400001167983 */ /* 0x000f620000300800 */
[C---:B------:R-:W-:Y:S01]  /*aa80*/  IMAD R11, R89.reuse, R0, RZ ;  /* 0x00000000590b7224 */ /* 0x040fe200078e02ff */
[----:B------:R-:W-:-:S02]  /*aa90*/  ISETP.LT.AND P2, PT, R89, UR7, !P0 ;  /* 0x0000000759007c0c */ /* 0x000fc4000c741270 */
[----:B------:R-:W-:Y:S01]  /*aaa0*/  PRMT R25, R13, 0x7773, RZ ;  /* 0x000077730d197816 */ /* 0x000fe200000000ff */
[----:B0-----:R-:W-:Y:S01]  /*aab0*/  IMAD R9, R92, R0, RZ ;  /* 0x000000005c097224 */ /* 0x001fe200078e02ff */
[CC--:B------:R-:W-:Y:S01]  /*aac0*/  IADD3 R10, P5, R11.reuse, R2.reuse, RZ ;  /* 0x000000020b0a7210 */ /* 0x0c0fe20007fbe0ff */
[----:B------:R-:W3:Y:S03]  /*aad0*/  LDL.LU R89, [R1+0x13c] ;  /* 0x00013c0001597983 */ /* 0x000ee60000300800 */
[----:B------:R-:W-:Y:S02]  /*aae0*/  LEA.HI.X.SX32 R11, R11, R3, 0x1, P5 ;  /* 0x000000030b0b7211 */ /* 0x000fe400028f0eff */
[----:B------:R-:W-:-:S03]  /*aaf0*/  IADD3 R4, P5, R5, R2, RZ ;  /* 0x0000000205047210 */ /* 0x000fc60007fbe0ff */
[----:B------:R0:W-:Y:S01]  /*ab00*/  @P2 STG.E.U8 desc[UR16][R10.64], R25 ;  /* 0x000000190a002986 */ /* 0x0001e2000c101110 */
[-C--:B------:R-:W-:Y:S02]  /*ab10*/  IADD3 R6, P2, R12, R2.reuse, RZ ;  /* 0x000000020c067210 */ /* 0x080fe40007f5e0ff */
[-C--:B------:R-:W-:Y:S02]  /*ab20*/  LEA.HI.X.SX32 R5, R5, R3.reuse, 0x1, P5 ;  /* 0x0000000305057211 */ /* 0x080fe400028f0eff */
[----:B------:R-:W-:Y:S01]  /*ab30*/  PRMT R23, R14, 0x7773, RZ ;  /* 0x000077730e177816 */ /* 0x000fe200000000ff */
[----:B------:R-:W-:Y:S01]  /*ab40*/  IMAD R13, R0, 0x2, R9 ;  /* 0x00000002000d7824 */ /* 0x000fe200078e0209 */
[----:B------:R-:W-:Y:S02]  /*ab50*/  PRMT R21, R15, 0x7773, RZ ;  /* 0x000077730f157816 */ /* 0x000fe400000000ff */
[----:B------:R-:W-:Y:S02]  /*ab60*/  LEA.HI.X.SX32 R7, R12, R3, 0x1, P2 ;  /* 0x000000030c077211 */ /* 0x000fe400010f0eff */
[----:B------:R-:W-:Y:S01]  /*ab70*/  ISETP.LT.AND P5, PT, R92, UR7, !P0 ;  /* 0x000000075c007c0c */ /* 0x000fe2000c7a1270 */
[----:B------:R1:W-:Y:S01]  /*ab80*/  @P1 STG.E.U8 desc[UR16][R4.64], R23 ;  /* 0x0000001704001986 */ /* 0x0003e2000c101110 */
[----:B------:R-:W-:-:S03]  /*ab90*/  IADD3 R8, P1, R9, R2, RZ ;  /* 0x0000000209087210 */ /* 0x000fc60007f3e0ff */
[----:B------:R1:W-:Y:S01]  /*aba0*/  @P6 STG.E.U8 desc[UR16][R6.64], R21 ;  /* 0x0000001506006986 */ /* 0x0003e2000c101110 */
[----:B0-----:R-:W-:Y:S02]  /*abb0*/  IADD3 R10, P6, R13, R2, RZ ;  /* 0x000000020d0a7210 */ /* 0x001fe40007fde0ff */
[-C--:B------:R-:W-:Y:S01]  /*abc0*/  LEA.HI.X.SX32 R9, R9, R3.reuse, 0x1, P1 ;  /* 0x0000000309097211 */ /* 0x080fe200008f0eff */
[----:B------:R-:W3:Y:S01]  /*abd0*/  LDL.LU R12, [R1+0x138] ;  /* 0x00013800010c7983 */ /* 0x000ee20000300800 */
[----:B------:R-:W-:Y:S02]  /*abe0*/  PRMT R27, R16, 0x7770, RZ ;  /* 0x00007770101b7816 */ /* 0x000fe400000000ff */
[----:B------:R-:W-:Y:S02]  /*abf0*/  LEA.HI.X.SX32 R11, R13, R3, 0x1, P6 ;  /* 0x000000030d0b7211 */ /* 0x000fe400030f0eff */
[----:B------:R-:W-:Y:S01]  /*ac00*/  PRMT R25, R17, 0x7770, RZ ;  /* 0x0000777011197816 */ /* 0x000fe200000000ff */
[----:B------:R-:W-:Y:S04]  /*ac10*/  @P5 STG.E.U8 desc[UR16][R8.64], R27 ;  /* 0x0000001b08005986 */ /* 0x000fe8000c101110 */
[----:B------:R0:W-:Y:S01]  /*ac20*/  @P3 STG.E.U8 desc[UR16][R10.64], R25 ;  /* 0x000000190a003986 */ /* 0x0001e2000c101110 */
[----:B----4-:R-:W-:-:S03]  /*ac30*/  ISETP.LT.AND P2, PT, R91, UR7, !P0 ;  /* 0x000000075b007c0c */ /* 0x010fc6000c741270 */
[----:B------:R-:W4:Y:S01]  /*ac40*/  LDL.LU R91, [R1+0x64] ;  /* 0x00006400015b7983 */ /* 0x000f220000300800 */
[----:B--2---:R-:W-:-:S03]  /*ac50*/  ISETP.LT.AND P6, PT, R88, UR7, !P0 ;  /* 0x0000000758007c0c */ /* 0x004fc6000c7c1270 */
[----:B------:R-:W2:Y:S01]  /*ac60*/  LDL.LU R88, [R1+0x134] ;  /* 0x0001340001587983 */ /* 0x000ea20000300800 */
[----:B-----5:R-:W-:-:S03]  /*ac70*/  ISETP.LT.AND P3, PT, R22, UR7, !P0 ;  /* 0x0000000716007c0c */ /* 0x020fc6000c761270 */
[----:B------:R-:W5:Y:S01]  /*ac80*/  LDL.LU R22, [R1+0x130] ;  /* 0x0001300001167983 */ /* 0x000f620000300800 */
[----:B------:R-:W-:Y:S01]  /*ac90*/  IMAD R15, R0, 0x2, R13 ;  /* 0x00000002000f7824 */ /* 0x000fe200078e020d */
[----:B-1----:R-:W-:-:S03]  /*aca0*/  PRMT R23, R18, 0x7770, RZ ;  /* 0x0000777012177816 */ /* 0x002fc600000000ff */
[----:B------:R-:W-:Y:S01]  /*acb0*/  IMAD R7, R0, 0x2, R15 ;  /* 0x0000000200077824 */ /* 0x000fe200078e020f */
[----:B------:R-:W-:-:S03]  /*acc0*/  IADD3 R4, P5, R15, R2, RZ ;  /* 0x000000020f047210 */ /* 0x000fc60007fbe0ff */
[----:B------:R-:W-:Y:S01]  /*acd0*/  IMAD R13, R0, 0x2, R7 ;  /* 0x00000002000d7824 */ /* 0x000fe200078e0207 */
[----:B------:R-:W-:Y:S02]  /*ace0*/  LEA.HI.X.SX32 R5, R15, R3, 0x1, P5 ;  /* 0x000000030f057211 */ /* 0x000fe400028f0eff */
[----:B---3--:R-:W-:Y:S01]  /*acf0*/  ISETP.LT.AND P1, PT, R90, UR7, !P0 ;  /* 0x000000075a007c0c */ /* 0x008fe2000c721270 */
[----:B0-----:R-:W-:Y:S01]  /*ad00*/  IMAD R11, R0, 0x2, R13 ;  /* 0x00000002000b7824 */ /* 0x001fe200078e020d */
[----:B------:R-:W3:Y:S04]  /*ad10*/  LDL.LU R90, [R1+0x12c] ;  /* 0x00012c00015a7983 */ /* 0x000ee80000300800 */
[----:B------:R0:W-:Y:S01]  /*ad20*/  @P4 STG.E.U8 desc[UR16][R4.64], R23 ;  /* 0x0000001704004986 */ /* 0x0001e2000c101110 */
[----:B------:R-:W-:-:S02]  /*ad30*/  IADD3 R8, P4, R13, R2, RZ ;  /* 0x000000020d087210 */ /* 0x000fc40007f9e0ff */
[-C--:B------:R-:W-:Y:S02]  /*ad40*/  IADD3 R6, P5, R7, R2.reuse, RZ ;  /* 0x0000000207067210 */ /* 0x080fe40007fbe0ff */
[-C--:B------:R-:W-:Y:S01]  /*ad50*/  LEA.HI.X.SX32 R9, R13, R3.reuse, 0x1, P4 ;  /* 0x000000030d097211 */ /* 0x080fe200020f0eff */
[----:B------:R-:W-:Y:S01]  /*ad60*/  IMAD R13, R0, 0x2, R11 ;  /* 0x00000002000d7824 */ /* 0x000fe200078e020b */
[----:B------:R-:W-:Y:S02]  /*ad70*/  IADD3 R10, P4, R11, R2, RZ ;  /* 0x000000020b0a7210 */ /* 0x000fe40007f9e0ff */
[-C--:B------:R-:W-:Y:S02]  /*ad80*/  LEA.HI.X.SX32 R7, R7, R3.reuse, 0x1, P5 ;  /* 0x0000000307077211 */ /* 0x080fe400028f0eff */
[----:B------:R-:W-:Y:S02]  /*ad90*/  ISETP.LT.AND P5, PT, R89, UR7, !P0 ;  /* 0x0000000759007c0c */ /* 0x000fe4000c7a1270 */
[----:B------:R-:W-:Y:S01]  /*ada0*/  PRMT R21, R19, 0x7770, RZ ;  /* 0x0000777013157816 */ /* 0x000fe200000000ff */
[----:B------:R-:W3:Y:S01]  /*adb0*/  LDL.LU R89, [R1+0x128] ;  /* 0x0001280001597983 */ /* 0x000ee20000300800 */
[----:B------:R-:W-:-:S02]  /*adc0*/  LEA.HI.X.SX32 R11, R11, R3, 0x1, P4 ;  /* 0x000000030b0b7211 */ /* 0x000fc400020f0eff */
[----:B0-----:R-:W-:Y:S01]  /*add0*/  IADD3 R4, P4, R13, R2, RZ ;  /* 0x000000020d047210 */ /* 0x001fe20007f9e0ff */
[----:B------:R0:W-:Y:S01]  /*ade0*/  @P2 STG.E.U8 desc[UR16][R6.64], R21 ;  /* 0x0000001506002986 */ /* 0x0001e2000c101110 */
[----:B------:R-:W-:Y:S02]  /*adf0*/  PRMT R15, R16, 0x7771, RZ ;  /* 0x00007771100f7816 */ /* 0x000fe400000000ff */
[----:B------:R-:W-:Y:S01]  /*ae00*/  PRMT R23, R17, 0x7771, RZ ;  /* 0x0000777111177816 */ /* 0x000fe200000000ff */
[----:B------:R-:W3:Y:S01]  /*ae10*/  LDL.LU R14, [R1+0x124] ;  /* 0x00012400010e7983 */ /* 0x000ee20000300800 */
[----:B------:R-:W-:-:S03]  /*ae20*/  LEA.HI.X.SX32 R5, R13, R3, 0x1, P4 ;  /* 0x000000030d057211 */ /* 0x000fc600020f0eff */
[----:B------:R1:W-:Y:S01]  /*ae30*/  @P1 STG.E.U8 desc[UR16][R8.64], R15 ;  /* 0x0000000f08001986 */ /* 0x0003e2000c101110 */
[----:B0-----:R-:W-:-:S03]  /*ae40*/  PRMT R21, R18, 0x7771, RZ ;  /* 0x0000777112157816 */ /* 0x001fc600000000ff */
[----:B------:R0:W-:Y:S04]  /*ae50*/  @P6 STG.E.U8 desc[UR16][R10.64], R23 ;  /* 0x000000170a006986 */ /* 0x0001e8000c101110 */
[----:B------:R-:W-:Y:S01]  /*ae60*/  @P3 STG.E.U8 desc[UR16][R4.64], R21 ;  /* 0x0000001504003986 */ /* 0x000fe2000c101110 */
[----:B--2---:R-:W-:-:S03]  /*ae70*/  ISETP.LT.AND P4, PT, R88, UR7, !P0 ;  /* 0x0000000758007c0c */ /* 0x004fc6000c781270 */
[----:B------:R-:W2:Y:S01]  /*ae80*/  LDL.LU R88, [R1+0x120] ;  /* 0x0001200001587983 */ /* 0x000ea20000300800 */
[----:B-----5:R-:W-:-:S03]  /*ae90*/  ISETP.LT.AND P3, PT, R22, UR7, !P0 ;  /* 0x0000000716007c0c */ /* 0x020fc6000c761270 */
[----:B------:R-:W5:Y:S01]  /*aea0*/  LDL.LU R22, [R1+0x11c] ;  /* 0x00011c0001167983 */ /* 0x000f620000300800 */
[----:B------:R-:W-:Y:S01]  /*aeb0*/  ISETP.LT.AND P2, PT, R12, UR7, !P0 ;  /* 0x000000070c007c0c */ /* 0x000fe2000c741270 */
[C---:B----4-:R-:W-:Y:S01]  /*aec0*/  IMAD R12, R91.reuse, R0, RZ ;  /* 0x000000005b0c7224 */ /* 0x050fe200078e02ff */
[----:B------:R-:W-:Y:S01]  /*aed0*/  ISETP.LT.AND P1, PT, R91, UR7, !P0 ;  /* 0x000000075b007c0c */ /* 0x000fe2000c721270 */
[----:B------:R-:W-:-:S03]  /*aee0*/  IMAD R13, R0, 0x4, R13 ;  /* 0x00000004000d7824 */ /* 0x000fc600078e020d */
[CC--:B------:R-:W-:Y:S02]  /*aef0*/  IADD3 R6, P6, R12.reuse, R2.reuse, RZ ;  /* 0x000000020c067210 */ /* 0x0c0fe40007fde0ff */
[----:B-1----:R-:W-:Y:S02]  /*af00*/  PRMT R15, R19, 0x7771, RZ ;  /* 0x00007771130f7816 */ /* 0x002fe400000000ff */
[-C--:B------:R-:W-:Y:S01]  /*af10*/  LEA.HI.X.SX32 R7, R12, R3.reuse, 0x1, P6 ;  /* 0x000000030c077211 */ /* 0x080fe200030f0eff */
[----:B0-----:R-:W-:Y:S01]  /*af20*/  IMAD R11, R0, 0x2, R13 ;  /* 0x00000002000b7824 */ /* 0x001fe200078e020d */
[CC--:B------:R-:W-:Y:S02]  /*af30*/  IADD3 R8, P6, R13.reuse, R2.reuse, RZ ;  /* 0x000000020d087210 */ /* 0x0c0fe40007fde0ff */
[----:B------:R-:W-:Y:S01]  /*af40*/  PRMT R27, R16, 0x7772, RZ ;  /* 0x00007772101b7816 */ /* 0x000fe200000000ff */
[----:B------:R0:W-:Y:S01]  /*af50*/  @P1 STG.E.U8 desc[UR16][R6.64], R15 ;  /* 0x0000000f06001986 */ /* 0x0001e2000c101110 */
[----:B------:R-:W-:Y:S01]  /*af60*/  LEA.HI.X.SX32 R9, R13, R3, 0x1, P6 ;  /* 0x000000030d097211 */ /* 0x000fe200030f0eff */
[----:B------:R-:W-:Y:S01]  /*af70*/  IMAD R13, R0, 0x2, R11 ;  /* 0x00000002000d7824 */ /* 0x000fe200078e020b */
[----:B---3--:R-:W-:Y:S01]  /*af80*/  ISETP.LT.AND P1, PT, R90, UR7, !P0 ;  /* 0x000000075a007c0c */ /* 0x008fe2000c721270 */
[----:B------:R-:W1:Y:S01]  /*af90*/  LDS.128 R4, [R20] ;  /* 0x0000000014047984 */ /* 0x000e620000000c00 */
[----:B------:R-:W-:-:S03]  /*afa0*/  IADD3 R10, P6, R11, R2, RZ ;  /* 0x000000020b0a7210 */ /* 0x000fc60007fde0ff */
[----:B------:R-:W3:Y:S01]  /*afb0*/  LDL.LU R90, [R1+0x60] ;  /* 0x00006000015a7983 */ /* 0x000ee20000300800 */
[----:B------:R-:W-:-:S03]  /*afc0*/  LEA.HI.X.SX32 R11, R11, R3, 0x1, P6 ;  /* 0x000000030b0b7211 */ /* 0x000fc600030f0eff */
[----:B------:R4:W-:Y:S01]  /*afd0*/  @P5 STG.E.U8 desc[UR16][R8.64], R27 ;  /* 0x0000001b08005986 */ /* 0x0009e2000c101110 */
[----:B------:R-:W-:Y:S01]  /*afe0*/  IADD3 R12, P5, R13, R2, RZ ;  /* 0x000000020d0c7210 */ /* 0x000fe20007fbe0ff */
[C---:B0-----:R-:W-:Y:S01]  /*aff0*/  IMAD R15, R0.reuse, 0x2, R13 ;  /* 0x00000002000f7824 */ /* 0x041fe200078e020d */
[----:B------:R-:W-:Y:S02]  /*b000*/  PRMT R25, R17, 0x7772, RZ ;  /* 0x0000777211197816 */ /* 0x000fe400000000ff */
[----:B------:R-:W-:Y:S01]  /*b010*/  ISETP.LT.AND P6, PT, R89, UR7, !P0 ;  /* 0x0000000759007c0c */ /* 0x000fe2000c7c1270 */
[----:B------:R-:W-:Y:S01]  /*b020*/  IMAD R21, R0, 0x2, R15 ;  /* 0x0000000200157824 */ /* 0x000fe200078e020f */
[----:B------:R-:W3:Y:S01]  /*b030*/  LDL.LU R89, [R1+0x118] ;  /* 0x0001180001597983 */ /* 0x000ee20000300800 */
[----:B------:R-:W-:Y:S02]  /*b040*/  LEA.HI.X.SX32 R13, R13, R3, 0x1, P5 ;  /* 0x000000030d0d7211 */ /* 0x000fe400028f0eff */
[----:B------:R-:W-:Y:S01]  /*b050*/  PRMT R23, R18, 0x7772, RZ ;  /* 0x0000777212177816 */ /* 0x000fe200000000ff */
[----:B------:R0:W-:Y:S01]  /*b060*/  @P2 STG.E.U8 desc[UR16][R10.64], R25 ;  /* 0x000000190a002986 */ /* 0x0001e2000c101110 */
[----:B------:R-:W-:-:S02]  /*b070*/  ISETP.LT.AND P2, PT, R14, UR7, !P0 ;  /* 0x000000070e007c0c */ /* 0x000fc4000c741270 */
[-C--:B------:R-:W-:Y:S01]  /*b080*/  IADD3 R14, P5, R15, R2.reuse, RZ ;  /* 0x000000020f0e7210 */ /* 0x080fe20007fbe0ff */
[----:B------:R1:W-:Y:S01]  /*b090*/  @P4 STG.E.U8 desc[UR16][R12.64], R23 ;  /* 0x000000170c004986 */ /* 0x0003e2000c101110 */
[----:B----4-:R-:W-:Y:S02]  /*b0a0*/  IADD3 R8, P4, R21, R2, RZ ;  /* 0x0000000215087210 */ /* 0x010fe40007f9e0ff */
[-C--:B------:R-:W-:Y:S01]  /*b0b0*/  LEA.HI.X.SX32 R15, R15, R3.reuse, 0x1, P5 ;  /* 0x000000030f0f7211 */ /* 0x080fe200028f0eff */
[----:B------:R-:W4:Y:S01]  /*b0c0*/  LDL.LU R91, [R1+0x114] ;  /* 0x00011400015b7983 */ /* 0x000f220000300800 */
[----:B------:R-:W-:Y:S02]  /*b0d0*/  LEA.HI.X.SX32 R9, R21, R3, 0x1, P4 ;  /* 0x0000000315097211 */ /* 0x000fe400020f0eff */
[----:B--2---:R-:W-:Y:S02]  /*b0e0*/  ISETP.LT.AND P5, PT, R88, UR7, !P0 ;  /* 0x0000000758007c0c */ /* 0x004fe4000c7a1270 */
[----:B------:R-:W2:Y:S01]  /*b0f0*/  LDL.LU R88, [R1+0x110] ;  /* 0x0001100001587983 */ /* 0x000ea20000300800 */
[----:B-----5:R-:W-:-:S03]  /*b100*/  ISETP.LT.AND P4, PT, R22, UR7, !P0 ;  /* 0x0000000716007c0c */ /* 0x020fc6000c781270 */
[----:B------:R-:W5:Y:S01]  /*b110*/  LDL.LU R22, [R1+0x10c] ;  /* 0x00010c0001167983 */ /* 0x000f620000300800 */
[----:B------:R-:W-:Y:S01]  /*b120*/  PRMT R27, R19, 0x7772, RZ ;  /* 0x00007772131b7816 */ /* 0x000fe200000000ff */
[----:B0-----:R-:W-:Y:S01]  /*b130*/  IMAD R11, R0, 0x2, R21 ;  /* 0x00000002000b7824 */ /* 0x001fe200078e0215 */
[----:B------:R-:W-:-:S03]  /*b140*/  PRMT R25, R16, 0x7773, RZ ;  /* 0x0000777310197816 */ /* 0x000fc600000000ff */
[----:B------:R0:W-:Y:S01]  /*b150*/  @P3 STG.E.U8 desc[UR16][R14.64], R27 ;  /* 0x0000001b0e003986 */ /* 0x0001e2000c101110 */
[-C--:B------:R-:W-:Y:S01]  /*b160*/  IADD3 R10, P3, R11, R2.reuse, RZ ;  /* 0x000000020b0a7210 */ /* 0x080fe20007f7e0ff */
[----:B------:R-:W-:Y:S01]  /*b170*/  IMAD R21, R0, 0x2, R11 ;  /* 0x0000000200157824 */ /* 0x000fe200078e020b */
[----:B-1----:R-:W-:Y:S01]  /*b180*/  PRMT R23, R17, 0x7773, RZ ;  /* 0x0000777311177816 */ /* 0x002fe200000000ff */
[----:B------:R1:W-:Y:S01]  /*b190*/  @P1 STG.E.U8 desc[UR16][R8.64], R25 ;  /* 0x0000001908001986 */ /* 0x0003e2000c101110 */
[----:B------:R-:W-:Y:S02]  /*b1a0*/  LEA.HI.X.SX32 R11, R11, R3, 0x1, P3 ;  /* 0x000000030b0b7211 */ /* 0x000fe400018f0eff */
[----:B------:R-:W-:-:S03]  /*b1b0*/  IADD3 R12, P1, R21, R2, RZ ;  /* 0x00000002150c7210 */ /* 0x000fc60007f3e0ff */
[----:B------:R1:W-:Y:S01]  /*b1c0*/  @P6 STG.E.U8 desc[UR16][R10.64], R23 ;  /* 0x000000170a006986 */ /* 0x0003e2000c101110 */
[----:B------:R-:W-:Y:S01]  /*b1d0*/  LEA.HI.X.SX32 R13, R21, R3, 0x1, P1 ;  /* 0x00000003150d7211 */ /* 0x000fe200008f0eff */
[C---:B---3--:R-:W-:Y:S01]  /*b1e0*/  IMAD R16, R90.reuse, R0, RZ ;  /* 0x000000005a107224 */ /* 0x048fe200078e02ff */
[----:B------:R-:W-:Y:S01]  /*b1f0*/  ISETP.LT.AND P3, PT, R90, UR7, !P0 ;  /* 0x000000075a007c0c */ /* 0x000fe2000c761270 */
[----:B------:R-:W-:Y:S01]  /*b200*/  IMAD R21, R0, 0x4, R21 ;  /* 0x0000000400157824 */ /* 0x000fe200078e0215 */
[----:B------:R-:W3:Y:S02]  /*b210*/  LDL.LU R90, [R1+0x108] ;  /* 0x00010800015a7983 */ /* 0x000ee40000300800 */
[----:B0-----:R-:W-:-:S04]  /*b220*/  IADD3 R14, P6, R16, R2, RZ ;  /* 0x00000002100e7210 */ /* 0x001fc80007fde0ff */
[----:B------:R-:W-:Y:S02]  /*b230*/  LEA.HI.X.SX32 R15, R16, R3, 0x1, P6 ;  /* 0x00000003100f7211 */ /* 0x000fe400030f0eff */
[----:B------:R-:W-:Y:S02]  /*b240*/  ISETP.LT.AND P1, PT, R89, UR7, !P0 ;  /* 0x0000000759007c0c */ /* 0x000fe4000c721270 */
[----:B------:R-:W3:Y:S01]  /*b250*/  LDL.LU R89, [R1+0x104] ;  /* 0x0001040001597983 */ /* 0x000ee20000300800 */
[----:B-1----:R-:W-:-:S03]  /*b260*/  IADD3 R8, P6, R21, R2, RZ ;  /* 0x0000000215087210 */ /* 0x002fc60007fde0ff */
[----:B------:R-:W3:Y:S01]  /*b270*/  LDL.LU R20, [R1+0x100] ;  /* 0x0001000001147983 */ /* 0x000ee20000300800 */
[----:B------:R-:W-:Y:S01]  /*b280*/  PRMT R17, R18, 0x7773, RZ ;  /* 0x0000777312117816 */ /* 0x000fe200000000ff */
[----:B------:R-:W-:Y:S01]  /*b290*/  IMAD R11, R0, 0x2, R21 ;  /* 0x00000002000b7824 */ /* 0x000fe200078e0215 */
[----:B------:R-:W-:Y:S02]  /*b2a0*/  PRMT R19, R19, 0x7773, RZ ;  /* 0x0000777313137816 */ /* 0x000fe400000000ff */
[----:B------:R-:W-:Y:S02]  /*b2b0*/  LEA.HI.X.SX32 R9, R21, R3, 0x1, P6 ;  /* 0x0000000315097211 */ /* 0x000fe400030f0eff */
[----:B------:R-:W-:Y:S01]  /*b2c0*/  PRMT R21, R4, 0x7770, RZ ;  /* 0x0000777004157816 */ /* 0x000fe200000000ff */
[----:B------:R0:W-:Y:S04]  /*b2d0*/  @P2 STG.E.U8 desc[UR16][R12.64], R17 ;  /* 0x000000110c002986 */ /* 0x0001e8000c101110 */
[----:B------:R-:W-:Y:S04]  /*b2e0*/  @P3 STG.E.U8 desc[UR16][R14.64], R19 ;  /* 0x000000130e003986 */ /* 0x000fe8000c101110 */
[----:B------:R1:W-:Y:S01]  /*b2f0*/  @P5 STG.E.U8 desc[UR16][R8.64], R21 ;  /* 0x0000001508005986 */ /* 0x0003e2000c101110 */
[----:B--2---:R-:W-:-:S03]  /*b300*/  ISETP.LT.AND P3, PT, R88, UR7, !P0 ;  /* 0x0000000758007c0c */ /* 0x004fc6000c761270 */
[----:B------:R-:W2:Y:S01]  /*b310*/  LDL.LU R88, [R1+0x5c] ;  /* 0x00005c0001587983 */ /* 0x000ea20000300800 */
[----:B-----5:R-:W-:-:S03]  /*b320*/  ISETP.LT.AND P5, PT, R22, UR7, !P0 ;  /* 0x0000000716007c0c */ /* 0x020fc6000c7a1270 */
[----:B------:R-:W5:Y:S01]  /*b330*/  LDL.LU R22, [R1+0xfc] ;  /* 0x0000fc0001167983 */ /* 0x000f620000300800 */
[-C--:B------:R-:W-:Y:S01]  /*b340*/  IADD3 R10, P6, R11, R2.reuse, RZ ;  /* 0x000000020b0a7210 */ /* 0x080fe20007fde0ff */
[C---:B0-----:R-:W-:Y:S01]  /*b350*/  IMAD R13, R0.reuse, 0x2, R11 ;  /* 0x00000002000d7824 */ /* 0x041fe200078e020b */
[----:B----4-:R-:W-:Y:S01]  /*b360*/  ISETP.LT.AND P2, PT, R91, UR7, !P0 ;  /* 0x000000075b007c0c */ /* 0x010fe2000c741270 */
[----:B------:R-:W4:Y:S01]  /*b370*/  LDL.LU R18, [R1+0xf8] ;  /* 0x0000f80001127983 */ /* 0x000f220000300800 */
[-C--:B------:R-:W-:Y:S01]  /*b380*/  LEA.HI.X.SX32 R11, R11, R3.reuse, 0x1, P6 ;  /* 0x000000030b0b7211 */ /* 0x080fe200030f0eff */
[C---:B------:R-:W-:Y:S01]  /*b390*/  IMAD R17, R0.reuse, 0x2, R13 ;  /* 0x0000000200117824 */ /* 0x040fe200078e020d */
[-C--:B------:R-:W-:Y:S01]  /*b3a0*/  IADD3 R12, P6, R13, R2.reuse, RZ ;  /* 0x000000020d0c7210 */ /* 0x080fe20007fde0ff */
[----:B------:R-:W4:Y:S01]  /*b3b0*/  LDL.LU R16, [R1+0xf4] ;  /* 0x0000f40001107983 */ /* 0x000f220000300800 */
[----:B------:R-:W-:Y:S02]  /*b3c0*/  PRMT R25, R5, 0x7770, RZ ;  /* 0x0000777005197816 */ /* 0x000fe400000000ff */
[----:B------:R-:W-:Y:S01]  /*b3d0*/  LEA.HI.X.SX32 R13, R13, R3, 0x1, P6 ;  /* 0x000000030d0d7211 */ /* 0x000fe200030f0eff */
[----:B-1----:R-:W-:Y:S01]  /*b3e0*/  IMAD R9, R0, 0x2, R17 ;  /* 0x0000000200097824 */ /* 0x002fe200078e0211 */
[----:B------:R-:W-:-:S02]  /*b3f0*/  IADD3 R14, P6, R17, R2, RZ ;  /* 0x00000002110e7210 */ /* 0x000fc40007fde0ff */
[----:B------:R-:W-:Y:S01]  /*b400*/  PRMT R23, R6, 0x7770, RZ ;  /* 0x0000777006177816 */ /* 0x000fe200000000ff */
[----:B------:R0:W-:Y:S01]  /*b410*/  @P4 STG.E.U8 desc[UR16][R10.64], R25 ;  /* 0x000000190a004986 */ /* 0x0001e2000c101110 */
[----:B------:R-:W-:Y:S02]  /*b420*/  LEA.HI.X.SX32 R15, R17, R3, 0x1, P6 ;  /* 0x00000003110f7211 */ /* 0x000fe400030f0eff */
[----:B------:R-:W-:Y:S02]  /*b430*/  PRMT R21, R7, 0x7770, RZ ;  /* 0x0000777007157816 */ /* 0x000fe400000000ff */
[----:B------:R-:W-:Y:S01]  /*b440*/  IADD3 R8, P6, R9, R2, RZ ;  /* 0x0000000209087210 */ /* 0x000fe20007fde0ff */
[----:B------:R-:W-:Y:S01]  /*b450*/  @P1 STG.E.U8 desc[UR16][R12.64], R23 ;  /* 0x000000170c001986 */ /* 0x000fe2000c101110 */
[----:B0-----:R-:W-:-:S03]  /*b460*/  IMAD R11, R0, 0x2, R9 ;  /* 0x00000002000b7824 */ /* 0x001fc600078e0209 */
[----:B------:R0:W-:Y:S01]  /*b470*/  @P2 STG.E.U8 desc[UR16][R14.64], R21 ;  /* 0x000000150e002986 */ /* 0x0001e2000c101110 */
[-C--:B------:R-:W-:Y:S02]  /*b480*/  LEA.HI.X.SX32 R9, R9, R3.reuse, 0x1, P6 ;  /* 0x0000000309097211 */ /* 0x080fe400030f0eff */
[C---:B------:R-:W-:Y:S02]  /*b490*/  IADD3 R10, P6, R11.reuse, R2, RZ ;  /* 0x000000020b0a7210 */ /* 0x040fe40007fde0ff */
[----:B---3--:R-:W-:Y:S02]  /*b4a0*/  ISETP.LT.AND P2, PT, R20, UR7, !P0 ;  /* 0x0000000714007c0c */ /* 0x008fe4000c741270 */
[----:B------:R-:W3:Y:S01]  /*b4b0*/  LDL.LU R20, [R1+0x58] ;  /* 0x0000580001147983 */ /* 0x000ee20000300800 */
[----:B------:R-:W-:Y:S01]  /*b4c0*/  PRMT R19, R4, 0x7771, RZ ;  /* 0x0000777104137816 */ /* 0x000fe200000000ff */
[----:B------:R-:W-:Y:S01]  /*b4d0*/  IMAD R17, R0, 0x2, R11 ;  /* 0x0000000200117824 */ /* 0x000fe200078e020b */
[----:B------:R-:W-:-:S02]  /*b4e0*/  LEA.HI.X.SX32 R11, R11, R3, 0x1, P6 ;  /* 0x000000030b0b7211 */ /* 0x000fc400030f0eff */
[----:B------:R-:W-:Y:S01]  /*b4f0*/  PRMT R25, R5, 0x7771, RZ ;  /* 0x0000777105197816 */ /* 0x000fe200000000ff */
[----:B------:R1:W-:Y:S04]  /*b500*/  @P3 STG.E.U8 desc[UR16][R8.64], R19 ;  /* 0x0000001308003986 */ /* 0x0003e8000c101110 */
[----:B------:R1:W-:Y:S01]  /*b510*/  @P5 STG.E.U8 desc[UR16][R10.64], R25 ;  /* 0x000000190a005986 */ /* 0x0003e2000c101110 */
[C---:B--2---:R-:W-:Y:S01]  /*b520*/  ISETP.LT.AND P3, PT, R88.reuse, UR7, !P0 ;  /* 0x0000000758007c0c */ /* 0x044fe2000c761270 */
[----:B0-----:R-:W-:Y:S02]  /*b530*/  IMAD R15, R88, R0, RZ ;  /* 0x00000000580f7224 */ /* 0x001fe400078e02ff */
[----:B------:R-:W2:Y:S01]  /*b540*/  LDL.LU R88, [R1+0xf0] ;  /* 0x0000f00001587983 */ /* 0x000ea20000300800 */
[----:B-----5:R-:W-:-:S03]  /*b550*/  ISETP.LT.AND P5, PT, R22, UR7, !P0 ;  /* 0x0000000716007c0c */ /* 0x020fc6000c7a1270 */
[----:B------:R-:W5:Y:S01]  /*b560*/  LDL.LU R22, [R1+0xec] ;  /* 0x0000ec0001167983 */ /* 0x000f620000300800 */
[----:B------:R-:W-:Y:S02]  /*b570*/  ISETP.LT.AND P4, PT, R90, UR7, !P0 ;  /* 0x000000075a007c0c */ /* 0x000fe4000c781270 */
[----:B------:R-:W-:-:S04]  /*b580*/  IADD3 R12, P6, R17, R2, RZ ;  /* 0x00000002110c7210 */ /* 0x000fc80007fde0ff */
[-C--:B------:R-:W-:Y:S01]  /*b590*/  LEA.HI.X.SX32 R13, R17, R3.reuse, 0x1, P6 ;  /* 0x00000003110d7211 */ /* 0x080fe200030f0eff */
[----:B------:R-:W-:Y:S01]  /*b5a0*/  IMAD R17, R0, 0x4, R17 ;  /* 0x0000000400117824 */ /* 0x000fe200078e0211 */
[-C--:B------:R-:W-:Y:S02]  /*b5b0*/  IADD3 R14, P6, R15, R2.reuse, RZ ;  /* 0x000000020f0e7210 */ /* 0x080fe40007fde0ff */
[----:B------:R-:W-:Y:S01]  /*b5c0*/  PRMT R23, R6, 0x7771, RZ ;  /* 0x0000777106177816 */ /* 0x000fe200000000ff */
[----:B-1----:R-:W-:Y:S01]  /*b5d0*/  IMAD R19, R0, 0x2, R17 ;  /* 0x0000000200137824 */ /* 0x002fe200078e0211 */
[----:B------:R-:W-:Y:S02]  /*b5e0*/  ISETP.LT.AND P1, PT, R89, UR7, !P0 ;  /* 0x0000000759007c0c */ /* 0x000fe4000c721270 */
[----:B------:R-:W-:Y:S01]  /*b5f0*/  LEA.HI.X.SX32 R15, R15, R3, 0x1, P6 ;  /* 0x000000030f0f7211 */ /* 0x000fe200030f0eff */
[----:B------:R0:W-:Y:S01]  /*b600*/  @P4 STG.E.U8 desc[UR16][R12.64], R23 ;  /* 0x000000170c004986 */ /* 0x0001e2000c101110 */
[----:B------:R-:W-:-:S02]  /*b610*/  IADD3 R8, P6, R17, R2, RZ ;  /* 0x0000000211087210 */ /* 0x000fc40007fde0ff */
[----:B------:R-:W-:Y:S02]  /*b620*/  PRMT R21, R7, 0x7771, RZ ;  /* 0x0000777107157816 */ /* 0x000fe400000000ff */
[----:B------:R-:W-:Y:S02]  /*b630*/  LEA.HI.X.SX32 R9, R17, R3, 0x1, P6 ;  /* 0x0000000311097211 */ /* 0x000fe400030f0eff */
[----:B------:R-:W-:Y:S01]  /*b640*/  IADD3 R10, P6, R19, R2, RZ ;  /* 0x00000002130a7210 */ /* 0x000fe20007fde0ff */
[----:B0-----:R-:W-:Y:S01]  /*b650*/  IMAD R13, R0, 0x2, R19 ;  /* 0x00000002000d7824 */ /* 0x001fe200078e0213 */
[----:B------:R-:W-:-:S03]  /*b660*/  PRMT R25, R4, 0x7772, RZ ;  /* 0x0000777204197816 */ /* 0x000fc600000000ff */
[C---:B------:R-:W-:Y:S01]  /*b670*/  IMAD R17, R0.reuse, 0x2, R13 ;  /* 0x0000000200117824 */ /* 0x040fe200078e020d */
[-C--:B------:R-:W-:Y:S01]  /*b680*/  LEA.HI.X.SX32 R11, R19, R3.reuse, 0x1, P6 ;  /* 0x00000003130b7211 */ /* 0x080fe200030f0eff */
[----:B------:R0:W-:Y:S01]  /*b690*/  @P3 STG.E.U8 desc[UR16][R14.64], R21 ;  /* 0x000000150e003986 */ /* 0x0001e2000c101110 */
[----:B------:R-:W-:Y:S01]  /*b6a0*/  PRMT R23, R5, 0x7772, RZ ;  /* 0x0000777205177816 */ /* 0x000fe200000000ff */
[----:B------:R-:W-:Y:S02]  /*b6b0*/  IMAD R19, R0, 0x2, R17 ;  /* 0x0000000200137824 */ /* 0x000fe400078e0211 */
[----:B------:R-:W-:Y:S01]  /*b6c0*/  @P1 STG.E.U8 desc[UR16][R8.64], R25 ;  /* 0x0000001908001986 */ /* 0x000fe2000c101110 */
[-C--:B------:R-:W-:Y:S02]  /*b6d0*/  IADD3 R12, P1, R13, R2.reuse, RZ ;  /* 0x000000020d0c7210 */ /* 0x080fe40007f3e0ff */
[----:B----4-:R-:W-:Y:S01]  /*b6e0*/  ISETP.LT.AND P4, PT, R18, UR7, !P0 ;  /* 0x0000000712007c0c */ /* 0x010fe2000c781270 */
[----:B------:R1:W-:Y:S01]  /*b6f0*/  @P2 STG.E.U8 desc[UR16][R10.64], R23 ;  /* 0x000000170a002986 */ /* 0x0003e2000c101110 */
[----:B------:R-:W-:Y:S01]  /*b700*/  ISETP.LT.AND P3, PT, R16, UR7, !P0 ;  /* 0x0000000710007c0c */ /* 0x000fe2000c761270 */
[----:B0-----:R-:W-:Y:S01]  /*b710*/  IMAD R21, R0, 0x2, R19 ;  /* 0x0000000200157824 */ /* 0x001fe200078e0213 */
[----:B------:R-:W-:Y:S01]  /*b720*/  IADD3 R14, P2, R17, R2, RZ ;  /* 0x00000002110e7210 */ /* 0x000fe20007f5e0ff */
[----:B---3--:R-:W-:Y:S01]  /*b730*/  IMAD R18, R20, R0, RZ ;  /* 0x0000000014127224 */ /* 0x008fe200078e02ff */
[----:B------:R-:W-:Y:S01]  /*b740*/  LEA.HI.X.SX32 R13, R13, R3, 0x1, P1 ;  /* 0x000000030d0d7211 */ /* 0x000fe200008f0eff */
[----:B------:R-:W-:Y:S01]  /*b750*/  IMAD R0, R0, 0x2, R21 ;  /* 0x0000000200007824 */ /* 0x000fe200078e0215 */
[----:B------:R-:W-:-:S02]  /*b760*/  IADD3 R16, P1, R19, R2, RZ ;  /* 0x0000000213107210 */ /* 0x000fc40007f3e0ff */
[-C--:B------:R-:W-:Y:S02]  /*b770*/  LEA.HI.X.SX32 R15, R17, R3.reuse, 0x1, P2 ;  /* 0x00000003110f7211 */ /* 0x080fe400010f0eff */
[-C--:B------:R-:W-:Y:S02]  /*b780*/  LEA.HI.X.SX32 R17, R19, R3.reuse, 0x1, P1 ;  /* 0x0000000313117211 */ /* 0x080fe400008f0eff */
[CC--:B-1----:R-:W-:Y:S02]  /*b790*/  IADD3 R10, P1, R0.reuse, R2.reuse, RZ ;  /* 0x00000002000a7210 */ /* 0x0c2fe40007f3e0ff */
[----:B------:R-:W-:Y:S02]  /*b7a0*/  IADD3 R8, P6, R21, R2, RZ ;  /* 0x0000000215087210 */ /* 0x000fe40007fde0ff */
[----:B------:R-:W-:Y:S02]  /*b7b0*/  LEA.HI.X.SX32 R11, R0, R3, 0x1, P1 ;  /* 0x00000003000b7211 */ /* 0x000fe400008f0eff */
[----:B------:R-:W-:-:S02]  /*b7c0*/  PRMT R25, R6, 0x7772, RZ ;  /* 0x0000777206197816 */ /* 0x000fc400000000ff */
[----:B------:R-:W-:Y:S02]  /*b7d0*/  LEA.HI.X.SX32 R9, R21, R3, 0x1, P6 ;  /* 0x0000000315097211 */ /* 0x000fe400030f0eff */
[----:B------:R-:W-:Y:S02]  /*b7e0*/  PRMT R23, R7, 0x7772, RZ ;  /* 0x0000777207177816 */ /* 0x000fe400000000ff */
[----:B------:R-:W-:Y:S02]  /*b7f0*/  PRMT R21, R4, 0x7773, RZ ;  /* 0x0000777304157816 */ /* 0x000fe400000000ff */
[----:B------:R-:W-:Y:S01]  /*b800*/  PRMT R19, R5, 0x7773, RZ ;  /* 0x0000777305137816 */ /* 0x000fe200000000ff */
[----:B------:R0:W-:Y:S01]  /*b810*/  @P5 STG.E.U8 desc[UR16][R12.64], R25 ;  /* 0x000000190c005986 */ /* 0x0001e2000c101110 */
[----:B------:R-:W-:-:S03]  /*b820*/  PRMT R5, R6, 0x7773, RZ ;  /* 0x0000777306057816 */ /* 0x000fc600000000ff */
[----:B------:R0:W-:Y:S01]  /*b830*/  @P4 STG.E.U8 desc[UR16][R14.64], R23 ;  /* 0x000000170e004986 */ /* 0x0001e2000c101110 */
[----:B------:R-:W-:-:S03]  /*b840*/  IADD3 R2, P6, R18, R2, RZ ;  /* 0x0000000212027210 */ /* 0x000fc60007fde0ff */
[----:B------:R0:W-:Y:S01]  /*b850*/  @P3 STG.E.U8 desc[UR16][R16.64], R21 ;  /* 0x0000001510003986 */ /* 0x0001e2000c101110 */
[----:B------:R-:W-:Y:S02]  /*b860*/  LEA.HI.X.SX32 R3, R18, R3, 0x1, P6 ;  /* 0x0000000312037211 */ /* 0x000fe400030f0eff */
[----:B------:R-:W-:Y:S02]  /*b870*/  PRMT R7, R7, 0x7773, RZ ;  /* 0x0000777307077816 */ /* 0x000fe400000000ff */
[----:B--2---:R-:W-:Y:S02]  /*b880*/  ISETP.LT.AND P2, PT, R88, UR7, !P0 ;  /* 0x0000000758007c0c */ /* 0x004fe4000c741270 */
[----:B-----5:R-:W-:Y:S02]  /*b890*/  ISETP.LT.AND P1, PT, R22, UR7, !P0 ;  /* 0x0000000716007c0c */ /* 0x020fe4000c721270 */
[----:B------:R-:W-:-:S09]  /*b8a0*/  ISETP.LT.AND P0, PT, R20, UR7, !P0 ;  /* 0x0000000714007c0c */ /* 0x000fd2000c701270 */
[----:B------:R0:W-:Y:S04]  /*b8b0*/  @P2 STG.E.U8 desc[UR16][R8.64], R19 ;  /* 0x0000001308002986 */ /* 0x0001e8000c101110 */
[----:B------:R0:W-:Y:S01]  /*b8c0*/  @P1 STG.E.U8 desc[UR16][R10.64], R5 ;  /* 0x000000050a001986 */ /* 0x0001e2000c101110 */
[----:B------:R-:W-:Y:S05]  /*b8d0*/  @!P0 EXIT ;  /* 0x000000000000894d */ /* 0x000fea0003800000 */
[----:B------:R-:W-:Y:S01]  /*b8e0*/  STG.E.U8 desc[UR16][R2.64], R7 ;  /* 0x0000000702007986 */ /* 0x000fe2000c101110 */
[----:B------:R-:W-:Y:S05]  /*b8f0*/  EXIT ;  /* 0x000000000000794d */ /* 0x000fea0003800000 */
.L_x_3:
[----:B------:R-:W-:-:S00]  /*b900*/  BRA `(.L_x_3) ;  /* 0xfffffffc00fc7947 */ /* 0x000fc0000383ffff */
[----:B------:R-:W-:-:S00]  /*b910*/  NOP ;  /* 0x0000000000007918 */ /* 0x000fc00000000000 */
        /* <DEDUP_REMOVED lines=14> */
.L_x_4:


//--------------------- .nv.shared.matmul_kernel  --------------------------
	.section	.nv.shared.matmul_kernel,"aw",@nobits
	.sectionflags	@""
	.align	16
	.zero		1024


//--------------------- .nv.shared.reserved.0     --------------------------
	.section	.nv.shared.reserved.0,"aw",@nobits
	.weak		__nv_reservedSMEM_offset_0_alias
	.size		__nv_reservedSMEM_offset_0_alias, 0, 0
	.other		__nv_reservedSMEM_offset_0_alias,@"STO_CUDA_RESERVED_SHARED STV_DEFAULT"
__nv_reservedSMEM_offset_0_alias:
	.zero		0


//--------------------- .nv.constant0.matmul_kernel --------------------------
	.section	.nv.constant0.matmul_kernel,"a",@progbits
	.sectionflags	@""
	.align	4
.nv.constant0.matmul_kernel:
	.zero		608


//--------------------- SYMBOLS --------------------------

	.type		.nv.reservedSmem.offset0,@object
	.size		.nv.reservedSmem.offset0,0x4
